# CuTe-DSL kernel — source=cudnn_frontend_dsl family=gemm_swiglu
# config = {"ab_dtype": "BFloat16", "c_dtype": "BFloat16", "mma_mn": [128, 256], "cluster_mn": [1, 2]}


// ===== COMPILED SASS (sm_100a) =====

	.target	sm_100a

	.elftype	@"ET_EXEC"


//--------------------- .note.nv.tkinfo           --------------------------
	.section	.note.nv.tkinfo,"",@"SHT_NOTE"
	.sectionflags	@"SHF_NOTE_NV_TKINFO"
	.tkinfo
        /*0018*/ 	.word	0x00000081
        /*0030*/ 	.string	""
        /*0030*/ 	.string	"ptxas"
        /*0030*/ 	.string	"Cuda compilation tools, release 12.9, V12.9.83"
        /*0030*/ 	.string	"Build system must define TOOLS_VERSION_EXTENDED"
        /*0030*/ 	.string	"-O 3 -arch sm_100a "



//--------------------- .note.nv.cuver            --------------------------
	.section	.note.nv.cuver,"",@"SHT_NOTE"
	.sectionflags	@"SHF_NOTE_NV_CUVER"
        /*0018*/ 	.short	0x0001
        /*001a*/ 	.short	0x0064
        /*001c*/ 	.short	0x0001
        /*001e*/ 	.short	0x0000
        /*0020*/ 	.short	0x0001
        /*0022*/ 	.short	0x0000


//--------------------- .nv.info                  --------------------------
	.section	.nv.info,"",@"SHT_CUDA_INFO"
	.align	4


	//----- nvinfo : EIATTR_REGCOUNT
	.align		4
        /*0000*/ 	.byte	0x04, 0x2f
        /*0002*/ 	.short	(.L_4 - .L_3)
	.align		4
.L_3:
        /*0004*/ 	.word	index@(kernel_cutlass_kernel_cudnngemm_swigludense_gemm_persistent_swigluPersistentDenseGemmKernel_object_at__TiledMMA_ThrLayoutVMNK11110000_PermutationMNK____MMAAtom_ThrID10_ShapeMNK12825616_TV_0)
        /*0008*/ 	.word	0x00000060


	//----- nvinfo : EIATTR_FRAME_SIZE
	.align		4
.L_4:
        /*000c*/ 	.byte	0x04, 0x11
        /*000e*/ 	.short	(.L_6 - .L_5)
	.align		4
.L_5:
        /*0010*/ 	.word	index@($__internal_2_$__cuda_sm10x_tcgen05_guardrail_trap_unallocated_columns_being_dealloced)
        /*0014*/ 	.word	0x00000000


	//----- nvinfo : EIATTR_FRAME_SIZE
	.align		4
.L_6:
        /*0018*/ 	.byte	0x04, 0x11
        /*001a*/ 	.short	(.L_8 - .L_7)
	.align		4
.L_7:
        /*001c*/ 	.word	index@($__internal_1_$__cuda_sm10x_tcgen05_guardrail_trap_phase_invalid_during_alloc)
        /*0020*/ 	.word	0x00000000


	//----- nvinfo : EIATTR_FRAME_SIZE
	.align		4
.L_8:
        /*0024*/ 	.byte	0x04, 0x11
        /*0026*/ 	.short	(.L_10 - .L_9)
	.align		4
.L_9:
        /*0028*/ 	.word	index@($__internal_0_$__cuda_sm10x_tcgen05_guardrail_trap_col_being_dealloced_not_returned_by_alloc)
        /*002c*/ 	.word	0x00000000


	//----- nvinfo : EIATTR_FRAME_SIZE
	.align		4
.L_10:
        /*0030*/ 	.byte	0x04, 0x11
        /*0032*/ 	.short	(.L_12 - .L_11)
	.align		4
.L_11:
        /*0034*/ 	.word	index@(kernel_cutlass_kernel_cudnngemm_swigludense_gemm_persistent_swigluPersistentDenseGemmKernel_object_at__TiledMMA_ThrLayoutVMNK11110000_PermutationMNK____MMAAtom_ThrID10_ShapeMNK12825616_TV_0)
        /*0038*/ 	.word	0x00000000


	//----- nvinfo : EIATTR_MIN_STACK_SIZE
	.align		4
.L_12:
        /*003c*/ 	.byte	0x04, 0x12
        /*003e*/ 	.short	(.L_14 - .L_13)
	.align		4
.L_13:
        /*0040*/ 	.word	index@(kernel_cutlass_kernel_cudnngemm_swigludense_gemm_persistent_swigluPersistentDenseGemmKernel_object_at__TiledMMA_ThrLayoutVMNK11110000_PermutationMNK____MMAAtom_ThrID10_ShapeMNK12825616_TV_0)
        /*0044*/ 	.word	0x00000000
.L_14:


//--------------------- .nv.info.kernel_cutlass_kernel_cudnngemm_swigludense_gemm_persistent_swigluPersistentDenseGemmKernel_object_at__TiledMMA_ThrLayoutVMNK11110000_PermutationMNK____MMAAtom_ThrID10_ShapeMNK12825616_TV_0 --------------------------
	.section	.nv.info.kernel_cutlass_kernel_cudnngemm_swigludense_gemm_persistent_swigluPersistentDenseGemmKernel_object_at__TiledMMA_ThrLayoutVMNK11110000_PermutationMNK____MMAAtom_ThrID10_ShapeMNK12825616_TV_0,"",@"SHT_CUDA_INFO"
	.sectionflags	@""
	.align	4


	//----- nvinfo : EIATTR_CUDA_API_VERSION
	.align		4
        /*0000*/ 	.byte	0x04, 0x37
        /*0002*/ 	.short	(.L_16 - .L_15)
.L_15:
        /*0004*/ 	.word	0x00000081


	//----- nvinfo : EIATTR_KPARAM_INFO
	.align		4
.L_16:
        /*0008*/ 	.byte	0x04, 0x17
        /*000a*/ 	.short	(.L_18 - .L_17)
.L_17:
        /*000c*/ 	.word	0x00000000
        /*0010*/ 	.short	0x0008
        /*0012*/ 	.short	0x0264
        /*0014*/ 	.byte	0x00, 0xf0, 0x11, 0x00


	//----- nvinfo : EIATTR_KPARAM_INFO
	.align		4
.L_18:
        /*0018*/ 	.byte	0x04, 0x17
        /*001a*/ 	.short	(.L_20 - .L_19)
.L_19:
        /*001c*/ 	.word	0x00000000
        /*0020*/ 	.short	0x0007
        /*0022*/ 	.short	0x0258
        /*0024*/ 	.byte	0x00, 0xf0, 0x31, 0x00


	//----- nvinfo : EIATTR_KPARAM_INFO
	.align		4
.L_20:
        /*0028*/ 	.byte	0x04, 0x17
        /*002a*/ 	.short	(.L_22 - .L_21)
.L_21:
        /*002c*/ 	.word	0x00000000
        /*0030*/ 	.short	0x0006
        /*0032*/ 	.short	0x024c
        /*0034*/ 	.byte	0x00, 0xf0, 0x31, 0x00


	//----- nvinfo : EIATTR_KPARAM_INFO
	.align		4
.L_22:
        /*0038*/ 	.byte	0x04, 0x17
        /*003a*/ 	.short	(.L_24 - .L_23)
.L_23:
        /*003c*/ 	.word	0x00000000
        /*0040*/ 	.short	0x0005
        /*0042*/ 	.short	0x0240
        /*0044*/ 	.byte	0x00, 0xf0, 0x31, 0x00


	//----- nvinfo : EIATTR_KPARAM_INFO
	.align		4
.L_24:
        /*0048*/ 	.byte	0x04, 0x17
        /*004a*/ 	.short	(.L_26 - .L_25)
.L_25:
        /*004c*/ 	.word	0x00000000
        /*0050*/ 	.short	0x0004
        /*0052*/ 	.short	0x01c0
        /*0054*/ 	.byte	0x00, 0xf0, 0x01, 0x02


	//----- nvinfo : EIATTR_KPARAM_INFO
	.align		4
.L_26:
        /*0058*/ 	.byte	0x04, 0x17
        /*005a*/ 	.short	(.L_28 - .L_27)
.L_27:
        /*005c*/ 	.word	0x00000000
        /*0060*/ 	.short	0x0003
        /*0062*/ 	.short	0x0140
        /*0064*/ 	.byte	0x00, 0xf0, 0x01, 0x02


	//----- nvinfo : EIATTR_KPARAM_INFO
	.align		4
.L_28:
        /*0068*/ 	.byte	0x04, 0x17
        /*006a*/ 	.short	(.L_30 - .L_29)
.L_29:
        /*006c*/ 	.word	0x00000000
        /*0070*/ 	.short	0x0002
        /*0072*/ 	.short	0x00c0
        /*0074*/ 	.byte	0x00, 0xf0, 0x01, 0x02


	//----- nvinfo : EIATTR_KPARAM_INFO
	.align		4
.L_30:
        /*0078*/ 	.byte	0x04, 0x17
        /*007a*/ 	.short	(.L_32 - .L_31)
.L_31:
        /*007c*/ 	.word	0x00000000
        /*0080*/ 	.short	0x0001
        /*0082*/ 	.short	0x0040
        /*0084*/ 	.byte	0x00, 0xf0, 0x01, 0x02


	//----- nvinfo : EIATTR_KPARAM_INFO
	.align		4
.L_32:
        /*0088*/ 	.byte	0x04, 0x17
        /*008a*/ 	.short	(.L_34 - .L_33)
.L_33:
        /*008c*/ 	.word	0x00000000
        /*0090*/ 	.short	0x0000
        /*0092*/ 	.short	0x0000
        /*0094*/ 	.byte	0x00, 0xf0, 0x0d, 0x00


	//----- nvinfo : EIATTR_AT_ENTRY_FRAGMENTS
	.align		4
.L_34:
        /*0098*/ 	.byte	0x04, 0x4f
        /*009a*/ 	.short	(.L_36 - .L_35)


	//   ....[0]....
.L_35:
        /*009c*/ 	.word	0x00000004


	//----- nvinfo : EIATTR_RESERVED_SMEM_USED
	.align		4
.L_36:
        /*00a0*/ 	.byte	0x01, 0x41
	.zero		2


	//----- nvinfo : EIATTR_SPARSE_MMA_MASK
	.align		4
        /*00a4*/ 	.byte	0x03, 0x50
        /*00a6*/ 	.short	0x0000


	//----- nvinfo : EIATTR_TCGEN05_1CTA_USED
	.align		4
        /*00a8*/ 	.byte	0x01, 0x51
	.zero		2


	//----- nvinfo : EIATTR_MAXREG_COUNT
	.align		4
        /*00ac*/ 	.byte	0x03, 0x1b
        /*00ae*/ 	.short	0x00ff


	//----- nvinfo : EIATTR_NUM_BARRIERS
	.align		4
        /*00b0*/ 	.byte	0x02, 0x4c
        /*00b2*/ 	.byte	0x03
	.zero		1


	//----- nvinfo : EIATTR_INT_WARP_WIDE_INSTR_OFFSETS
	.align		4
        /*00b4*/ 	.byte	0x04, 0x31
        /*00b6*/ 	.short	(.L_38 - .L_37)


	//   ....[0]....
.L_37:
        /*00b8*/ 	.word	0x00003da0


	//   ....[1]....
        /*00bc*/ 	.word	0x00003dd0


	//----- nvinfo : EIATTR_COOP_GROUP_MASK_REGIDS
	.align		4
.L_38:
        /*00c0*/ 	.byte	0x04, 0x29
        /*00c2*/ 	.short	(.L_40 - .L_39)


	//   ....[0]....
.L_39:
        /*00c4*/ 	.word	0xffffffff


	//   ....[1]....
        /*00c8*/ 	.word	0xffffffff


	//   ....[2]....
        /*00cc*/ 	.word	0xffffffff


	//   ....[3]....
        /*00d0*/ 	.word	0xffffffff


	//   ....[4]....
        /*00d4*/ 	.word	0xffffffff


	//   ....[5]....
        /*00d8*/ 	.word	0xffffffff


	//   ....[6]....
        /*00dc*/ 	.word	0xffffffff


	//----- nvinfo : EIATTR_COOP_GROUP_INSTR_OFFSETS
	.align		4
.L_40:
        /*00e0*/ 	.byte	0x04, 0x28
        /*00e2*/ 	.short	(.L_42 - .L_41)


	//   ....[0]....
.L_41:
        /*00e4*/ 	.word	0x000003a0


	//   ....[1]....
        /*00e8*/ 	.word	0x00000550


	//   ....[2]....
        /*00ec*/ 	.word	0x000005f0


	//   ....[3]....
        /*00f0*/ 	.word	0x00001810


	//   ....[4]....
        /*00f4*/ 	.word	0x00001ad0


	//   ....[5]....
        /*00f8*/ 	.word	0x00003c20


	//   ....[6]....
        /*00fc*/ 	.word	0x00003e80


	//----- nvinfo : EIATTR_VRC_CTA_INIT_COUNT
	.align		4
.L_42:
        /*0100*/ 	.byte	0x02, 0x4a
        /*0102*/ 	.byte	0x80
	.zero		1


	//----- nvinfo : EIATTR_MBARRIER_INSTR_OFFSETS
	.align		4
        /*0104*/ 	.byte	0x04, 0x39
        /*0106*/ 	.short	(.L_44 - .L_43)


	//   ....[0]....
.L_43:
        /*0108*/ 	.word	0x000002f0
        /*010c*/ 	.word	0x000000ff
        /*0110*/ 	.word	0x00000000
        /*0114*/ 	.short	0x0100
        /*0116*/ 	.byte	0x06
	.zero		1


	//   ....[1]....
        /*0118*/ 	.word	0x00000300
        /*011c*/ 	.word	0x000000ff
        /*0120*/ 	.word	0x00000008
        /*0124*/ 	.short	0x0100
        /*0126*/ 	.byte	0x06
	.zero		1


	//   ....[2]....
        /*0128*/ 	.word	0x00000310
        /*012c*/ 	.word	0x000000ff
        /*0130*/ 	.word	0x00000010
        /*0134*/ 	.short	0x0100
        /*0136*/ 	.byte	0x06
	.zero		1


	//   ....[3]....
        /*0138*/ 	.word	0x00000320
        /*013c*/ 	.word	0x000000ff
        /*0140*/ 	.word	0x00000018
        /*0144*/ 	.short	0x0100
        /*0146*/ 	.byte	0x06
	.zero		1


	//   ....[4]....
        /*0148*/ 	.word	0x00000330
        /*014c*/ 	.word	0x000000ff
        /*0150*/ 	.word	0x00000020
        /*0154*/ 	.short	0x0100
        /*0156*/ 	.byte	0x06
	.zero		1


	//   ....[5]....
        /*0158*/ 	.word	0x00000340
        /*015c*/ 	.word	0x000000ff
        /*0160*/ 	.word	0x00000028
        /*0164*/ 	.short	0x0100
        /*0166*/ 	.byte	0x06
	.zero		1


	//   ....[6]....
        /*0168*/ 	.word	0x000004c0
        /*016c*/ 	.word	0x000000ff
        /*0170*/ 	.word	0x00000030
        /*0174*/ 	.short	0x0100
        /*0176*/ 	.byte	0x07
	.zero		1


	//   ....[7]....
        /*0178*/ 	.word	0x000004d0
        /*017c*/ 	.word	0x000000ff
        /*0180*/ 	.word	0x00000038
        /*0184*/ 	.short	0x0100
        /*0186*/ 	.byte	0x07
	.zero		1


	//   ....[8]....
        /*0188*/ 	.word	0x000004e0
        /*018c*/ 	.word	0x000000ff
        /*0190*/ 	.word	0x00000040
        /*0194*/ 	.short	0x0100
        /*0196*/ 	.byte	0x07
	.zero		1


	//   ....[9]....
        /*0198*/ 	.word	0x000004f0
        /*019c*/ 	.word	0x000000ff
        /*01a0*/ 	.word	0x00000048
        /*01a4*/ 	.short	0x0100
        /*01a6*/ 	.byte	0x07
	.zero		1


	//   ....[10]....
        /*01a8*/ 	.word	0x00000a20
        /*01ac*/ 	.word	0x000000ff
        /*01b0*/ 	.word	0x00000018
        /*01b4*/ 	.short	0x010a
        /*01b6*/ 	.byte	0x06
	.zero		1


	//   ....[11]....
        /*01b8*/ 	.word	0x00000b50
        /*01bc*/ 	.word	0x000000ff
        /*01c0*/ 	.word	0x00000018
        /*01c4*/ 	.short	0x010a
        /*01c6*/ 	.byte	0x09
	.zero		1


	//   ....[12]....
        /*01c8*/ 	.word	0x00000c80
        /*01cc*/ 	.word	0x000000ff
        /*01d0*/ 	.word	0x00000018
        /*01d4*/ 	.short	0x010a
        /*01d6*/ 	.byte	0x1f
	.zero		1


	//   ....[13]....
        /*01d8*/ 	.word	0x00000f40
        /*01dc*/ 	.word	0x000000ff
        /*01e0*/ 	.word	0x00000018
        /*01e4*/ 	.short	0x010a
        /*01e6*/ 	.byte	0x05
	.zero		1


	//   ....[14]....
        /*01e8*/ 	.word	0x000012d0
        /*01ec*/ 	.word	0x000000ff
        /*01f0*/ 	.word	0x00000000
        /*01f4*/ 	.short	0x010a
        /*01f6*/ 	.byte	0x06
	.zero		1


	//   ....[15]....
        /*01f8*/ 	.word	0x000012f0
        /*01fc*/ 	.word	0x000000ff
        /*0200*/ 	.word	0x00000040
        /*0204*/ 	.short	0x010a
        /*0206*/ 	.byte	0x07
	.zero		1


	//   ....[16]....
        /*0208*/ 	.word	0x00001480
        /*020c*/ 	.word	0x000000ff
        /*0210*/ 	.word	0x00000000
        /*0214*/ 	.short	0x010a
        /*0216*/ 	.byte	0x05
	.zero		1


	//   ....[17]....
        /*0218*/ 	.word	0x00001600
        /*021c*/ 	.word	0x000000ff
        /*0220*/ 	.word	0x00000000
        /*0224*/ 	.short	0x010a
        /*0226*/ 	.byte	0x06
	.zero		1


	//   ....[18]....
        /*0228*/ 	.word	0x00001790
        /*022c*/ 	.word	0x00000000
        /*0230*/ 	.word	0x00000040
        /*0234*/ 	.short	0x010a
        /*0236*/ 	.byte	0xff
	.zero		1


	//   ....[19]....
        /*0238*/ 	.word	0x00002070
        /*023c*/ 	.word	0x000000ff
        /*0240*/ 	.word	0x00000030
        /*0244*/ 	.short	0x010a
        /*0246*/ 	.byte	0x16
	.zero		1


	//   ....[20]....
        /*0248*/ 	.word	0x000039a0
        /*024c*/ 	.word	0x000000ff
        /*0250*/ 	.word	0x00000040
        /*0254*/ 	.short	0x0101
        /*0256*/ 	.byte	0x16
	.zero		1


	//   ....[21]....
        /*0258*/ 	.word	0x00003ee0
        /*025c*/ 	.word	0x00000000
        /*0260*/ 	.word	0x00000018
        /*0264*/ 	.short	0x010a
        /*0266*/ 	.byte	0xff
	.zero		1


	//   ....[22]....
        /*0268*/ 	.word	0x00003f60
        /*026c*/ 	.word	0x00000000
        /*0270*/ 	.word	0x00000018
        /*0274*/ 	.short	0x010a
        /*0276*/ 	.byte	0xff
	.zero		1


	//   ....[23]....
        /*0278*/ 	.word	0x00003fe0
        /*027c*/ 	.word	0x00000000
        /*0280*/ 	.word	0x00000040
        /*0284*/ 	.short	0x010a
        /*0286*/ 	.byte	0xff
	.zero		1


	//   ....[24]....
        /*0288*/ 	.word	0x00004060
        /*028c*/ 	.word	0x00000000
        /*0290*/ 	.word	0x00000000
        /*0294*/ 	.short	0x010a
        /*0296*/ 	.byte	0xff
	.zero		1


	//   ....[25]....
        /*0298*/ 	.word	0x000040c0
        /*029c*/ 	.word	0x00000000
        /*02a0*/ 	.word	0x00000040
        /*02a4*/ 	.short	0x010a
        /*02a6*/ 	.byte	0xff
	.zero		1


	//   ....[26]....
        /*02a8*/ 	.word	0x00004130
        /*02ac*/ 	.word	0x00000004
        /*02b0*/ 	.word	0x00000030
        /*02b4*/ 	.short	0x010a
        /*02b6*/ 	.byte	0xff
	.zero		1


	//----- nvinfo : EIATTR_NUM_MBARRIERS
	.align		4
.L_44:
        /*02b8*/ 	.byte	0x03, 0x38
        /*02ba*/ 	.short	0x000a


	//----- nvinfo : EIATTR_EXIT_INSTR_OFFSETS
	.align		4
        /*02bc*/ 	.byte	0x04, 0x1c
        /*02be*/ 	.short	(.L_46 - .L_45)


	//   ....[0]....
.L_45:
        /*02c0*/ 	.word	0x000017d0


	//   ....[1]....
        /*02c4*/ 	.word	0x00003ea0


	//----- nvinfo : EIATTR_REQNTID
	.align		4
.L_46:
        /*02c8*/ 	.byte	0x04, 0x10
        /*02ca*/ 	.short	(.L_48 - .L_47)
.L_47:
        /*02cc*/ 	.word	0x000000c0
        /*02d0*/ 	.word	0x00000001
        /*02d4*/ 	.word	0x00000001


	//----- nvinfo : EIATTR_CRS_STACK_SIZE
	.align		4
.L_48:
        /*02d8*/ 	.byte	0x04, 0x1e
        /*02da*/ 	.short	(.L_50 - .L_49)
.L_49:
        /*02dc*/ 	.word	0x00000000


	//----- nvinfo : EIATTR_CBANK_PARAM_SIZE
	.align		4
.L_50:
        /*02e0*/ 	.byte	0x03, 0x19
        /*02e2*/ 	.short	0x0268


	//----- nvinfo : EIATTR_PARAM_CBANK
	.align		4
        /*02e4*/ 	.byte	0x04, 0x0a
        /*02e6*/ 	.short	(.L_52 - .L_51)
	.align		4
.L_51:
        /*02e8*/ 	.word	index@(.nv.constant0.kernel_cutlass_kernel_cudnngemm_swigludense_gemm_persistent_swigluPersistentDenseGemmKernel_object_at__TiledMMA_ThrLayoutVMNK11110000_PermutationMNK____MMAAtom_ThrID10_ShapeMNK12825616_TV_0)
        /*02ec*/ 	.short	0x0380
        /*02ee*/ 	.short	0x0268


	//----- nvinfo : EIATTR_SW_WAR
	.align		4
.L_52:
        /*02f0*/ 	.byte	0x04, 0x36
        /*02f2*/ 	.short	(.L_54 - .L_53)
.L_53:
        /*02f4*/ 	.word	0x00000008
.L_54:


//--------------------- .nv.compat                --------------------------
	.section	.nv.compat,"",@"SHT_CUDA_COMPAT_INFO"
	.align	4
        /*0000*/ 	.byte	0x02, 0x02, 0x02, 0x00, 0x02, 0x05, 0x05, 0x00, 0x02, 0x03, 0x01, 0x00, 0x02, 0x06, 0x01, 0x00


//--------------------- .nv.callgraph             --------------------------
	.section	.nv.callgraph,"",@"SHT_CUDA_CALLGRAPH"
	.align	4
	.sectionentsize	8
	.align		4
        /*0000*/ 	.word	0x00000000
	.align		4
        /*0004*/ 	.word	0xffffffff
	.align		4
        /*0008*/ 	.word	0x00000000
	.align		4
        /*000c*/ 	.word	0xfffffffe
	.align		4
        /*0010*/ 	.word	0x00000000
	.align		4
        /*0014*/ 	.word	0xfffffffd
	.align		4
        /*0018*/ 	.word	0x00000000
	.align		4
        /*001c*/ 	.word	0xfffffffc


//--------------------- .text.kernel_cutlass_kernel_cudnngemm_swigludense_gemm_persistent_swigluPersistentDenseGemmKernel_object_at__TiledMMA_ThrLayoutVMNK11110000_PermutationMNK____MMAAtom_ThrID10_ShapeMNK12825616_TV_0 --------------------------
	.section	.text.kernel_cutlass_kernel_cudnngemm_swigludense_gemm_persistent_swigluPersistentDenseGemmKernel_object_at__TiledMMA_ThrLayoutVMNK11110000_PermutationMNK____MMAAtom_ThrID10_ShapeMNK12825616_TV_0,"ax",@progbits
	.align	128
        .global         kernel_cutlass_kernel_cudnngemm_swigludense_gemm_persistent_swigluPersistentDenseGemmKernel_object_at__TiledMMA_ThrLayoutVMNK11110000_PermutationMNK____MMAAtom_ThrID10_ShapeMNK12825616_TV_0
        .type           kernel_cutlass_kernel_cudnngemm_swigludense_gemm_persistent_swigluPersistentDenseGemmKernel_object_at__TiledMMA_ThrLayoutVMNK11110000_PermutationMNK____MMAAtom_ThrID10_ShapeMNK12825616_TV_0,@function
        .size           kernel_cutlass_kernel_cudnngemm_swigludense_gemm_persistent_swigluPersistentDenseGemmKernel_object_at__TiledMMA_ThrLayoutVMNK11110000_PermutationMNK____MMAAtom_ThrID10_ShapeMNK12825616_TV_0,(.L_x_57 - kernel_cutlass_kernel_cudnngemm_swigludense_gemm_persistent_swigluPersistentDenseGemmKernel_object_at__TiledMMA_ThrLayoutVMNK11110000_PermutationMNK____MMAAtom_ThrID10_ShapeMNK12825616_TV_0)
        .other          kernel_cutlass_kernel_cudnngemm_swigludense_gemm_persistent_swigluPersistentDenseGemmKernel_object_at__TiledMMA_ThrLayoutVMNK11110000_PermutationMNK____MMAAtom_ThrID10_ShapeMNK12825616_TV_0,@"STO_CUDA_ENTRY STV_DEFAULT"
kernel_cutlass_kernel_cudnngemm_swigludense_gemm_persistent_swigluPersistentDenseGemmKernel_object_at__TiledMMA_ThrLayoutVMNK11110000_PermutationMNK____MMAAtom_ThrID10_ShapeMNK12825616_TV_0:
.text.kernel_cutlass_kernel_cudnngemm_swigludense_gemm_persistent_swigluPersistentDenseGemmKernel_object_at__TiledMMA_ThrLayoutVMNK11110000_PermutationMNK____MMAAtom_ThrID10_ShapeMNK12825616_TV_0:
[----:B------:R-:W1:Y:S01]  /*0000*/  LDC R1, c[0x0][0x37c] ;  /* 0x0000df00ff017b82 */ /* 0x000e620000000800 */
[----:B------:R-:W2:Y:S07]  /*0010*/  S2R R3, SR_TID.X ;  /* 0x0000000000037919 */ /* 0x000eae0000002100 */
[----:B------:R-:W3:Y:S01]  /*0020*/  S2UR UR4, SR_CgaCtaId ;  /* 0x00000000000479c3 */ /* 0x000ee20000008800 */
[----:B------:R-:W4:Y:S01]  /*0030*/  LDCU.U8 UR8, c[0x0][0x382] ;  /* 0x00007040ff0877ac */ /* 0x000f220008000000 */
[----:B------:R-:W5:Y:S01]  /*0040*/  LDCU.U8 UR5, c[0x0][0x381] ;  /* 0x00007020ff0577ac */ /* 0x000f620008000000 */
[----:B------:R-:W2:Y:S01]  /*0050*/  LDCU UR6, c[0x0][0x36c] ;  /* 0x00006d80ff0677ac */ /* 0x000ea20008000800 */
[----:B------:R-:W-:Y:S01]  /*0060*/  UMOV UR22, 0x1 ;  /* 0x0000000100167882 */ /* 0x000fe20000000000 */
[----:B----4-:R-:W-:-:S02]  /*0070*/  ULOP3.LUT UR8, UR8, 0x1, URZ, 0xc0, !UPT ;  /* 0x0000000108087892 */ /* 0x010fc4000f8ec0ff */
[----:B-----5:R-:W-:Y:S02]  /*0080*/  ULOP3.LUT UR5, UR5, 0x1, URZ, 0xc0, !UPT ;  /* 0x0000000105057892 */ /* 0x020fe4000f8ec0ff */
[----:B---3--:R-:W-:Y:S02]  /*0090*/  ULEA.HI UR7, UR4, UR4, URZ, 0x1 ;  /* 0x0000000404077291 */ /* 0x008fe4000f8f08ff */
[----:B--2---:R-:W-:Y:S02]  /*00a0*/  UISETP.EQ.U32.AND UP2, UPT, UR6, 0x1, UPT ;  /* 0x000000010600788c */ /* 0x004fe4000bf42070 */
[----:B------:R-:W-:Y:S01]  /*00b0*/  ULOP3.LUT UR7, UR7, 0xfffffffe, URZ, 0xc0, !UPT ;  /* 0xfffffffe07077892 */ /* 0x000fe2000f8ec0ff */
[----:B------:R-:W-:Y:S01]  /*00c0*/  SHF.R.U32.HI R0, RZ, 0x5, R3 ;  /* 0x00000005ff007819 */ /* 0x000fe20000011603 */
[----:B------:R-:W-:Y:S02]  /*00d0*/  UISETP.NE.U32.AND UP6, UPT, UR8, 0x1, UPT ;  /* 0x000000010800788c */ /* 0x000fe4000bfc5070 */
[----:B------:R-:W-:Y:S01]  /*00e0*/  UIADD3 UR12, UPT, UPT, -UR7, UR4, URZ ;  /* 0x00000004070c7290 */ /* 0x000fe2000fffe1ff */
[----:B------:R-:W-:Y:S01]  /*00f0*/  R2UR UR21, R0 ;  /* 0x00000000001572ca */ /* 0x000fe200000e0000 */
[----:B------:R-:W-:-:S02]  /*0100*/  UISETP.NE.U32.AND UP5, UPT, UR5, 0x1, UPT ;  /* 0x000000010500788c */ /* 0x000fc4000bfa5070 */
[----:B------:R-:W-:-:S10]  /*0110*/  USHF.L.U32 UR22, UR22, UR12, URZ ;  /* 0x0000000c16167299 */ /* 0x000fd400080006ff */
[----:B------:R-:W-:Y:S02]  /*0120*/  UISETP.NE.AND UP4, UPT, UR21, 0x5, UPT ;  /* 0x000000051500788c */ /* 0x000fe4000bf85270 */
[----:B------:R-:W-:-:S07]  /*0130*/  UISETP.NE.AND UP3, UPT, UR21, URZ, UPT ;  /* 0x000000ff1500728c */ /* 0x000fce000bf65270 */
[----:B-1----:R-:W-:Y:S05]  /*0140*/  BRA.U UP4, `(.L_x_0) ;  /* 0x0000000104387547 */ /* 0x002fea000b800000 */
[----:B------:R-:W1:Y:S02]  /*0150*/  LDCU.64 UR6, c[0x0][0x348] ;  /* 0x00006900ff0677ac */ /* 0x000e640008000a00 */
[----:B-1----:R-:W-:Y:S02]  /*0160*/  UIADD3 UR14, UP1, UPT, UR6, 0x40, URZ ;  /* 0x00000040060e7890 */ /* 0x002fe4000ff3e0ff */
[----:B------:R-:W-:Y:S02]  /*0170*/  UIADD3 UR10, UP0, UPT, UR6, 0xc0, URZ ;  /* 0x000000c0060a7890 */ /* 0x000fe4000ff1e0ff */
[----:B------:R-:W-:Y:S02]  /*0180*/  UIADD3.X UR15, UPT, UPT, URZ, UR7, URZ, UP1, !UPT ;  /* 0x00000007ff0f7290 */ /* 0x000fe40008ffe4ff */
[----:B------:R-:W-:Y:S02]  /*0190*/  UIADD3 UR8, UP1, UPT, UR6, 0x140, URZ ;  /* 0x0000014006087890 */ /* 0x000fe4000ff3e0ff */
[----:B------:R-:W-:-:S02]  /*01a0*/  UIADD3.X UR11, UPT, UPT, URZ, UR7, URZ, UP0, !UPT ;  /* 0x00000007ff0b7290 */ /* 0x000fc400087fe4ff */
[----:B------:R-:W-:Y:S02]  /*01b0*/  UIADD3 UR6, UP0, UPT, UR6, 0x1c0, URZ ;  /* 0x000001c006067890 */ /* 0x000fe4000ff1e0ff */
[----:B------:R-:W-:Y:S01]  /*01c0*/  UIADD3.X UR9, UPT, UPT, URZ, UR7, URZ, UP1, !UPT ;  /* 0x00000007ff097290 */ /* 0x000fe20008ffe4ff */
[----:B------:R1:W-:Y:S01]  /*01d0*/  UTMACCTL.PF [UR14] ;  /* 0x000000000e0079b9 */ /* 0x0003e20008040000 */
[----:B------:R-:W-:-:S03]  /*01e0*/  UIADD3.X UR7, UPT, UPT, URZ, UR7, URZ, UP0, !UPT ;  /* 0x00000007ff077290 */ /* 0x000fc600087fe4ff */
[----:B------:R1:W-:Y:S04]  /*01f0*/  UTMACCTL.PF [UR10] ;  /* 0x000000000a0079b9 */ /* 0x0003e80008040000 */
[----:B------:R1:W-:Y:S02]  /*0200*/  UTMACCTL.PF [UR8] ;  /* 0x00000000080079b9 */ /* 0x0003e40008040000 */
[----:B------:R1:W-:Y:S02]  /*0210*/  UTMACCTL.PF [UR6] ;  /* 0x00000000060079b9 */ /* 0x0003e40008040000 */
[----:B-1----:R-:W-:Y:S01]  /*0220*/  NOP ;  /* 0x0000000000007918 */ /* 0x002fe20000000000 */
.L_x_0:
[----:B------:R-:W-:Y:S05]  /*0230*/  BRA.U UP3, `(.L_x_1) ;  /* 0x0000000103487547 */ /* 0x000fea000b800000 */
[----:B------:R-:W-:Y:S01]  /*0240*/  UMOV UR6, 0x400 ;  /* 0x0000040000067882 */ /* 0x000fe20000000000 */
[----:B------:R-:W-:Y:S01]  /*0250*/  UMOV UR8, 0x1 ;  /* 0x0000000100087882 */ /* 0x000fe20000000000 */
[----:B------:R-:W-:Y:S02]  /*0260*/  ULEA UR6, UR4, UR6, 0x18 ;  /* 0x0000000604067291 */ /* 0x000fe4000f8ec0ff */
[----:B------:R-:W-:-:S04]  /*0270*/  UIADD3 UR8, UPT, UPT, -UR8, 0x100000, URZ ;  /* 0x0010000008087890 */ /* 0x000fc8000fffe1ff */
[----:B------:R-:W-:Y:S02]  /*0280*/  USHF.L.U32 UR9, UR8, 0xb, URZ ;  /* 0x0000000b08097899 */ /* 0x000fe400080006ff */
[----:B------:R-:W-:Y:S01]  /*0290*/  USHF.L.U32 UR8, UR8, 0x1, URZ ;  /* 0x0000000108087899 */ /* 0x000fe200080006ff */
[----:B------:R-:W-:Y:S02]  /*02a0*/  UMOV UR5, 0x2 ;  /* 0x0000000200057882 */ /* 0x000fe40000000000 */
[----:B------:R-:W-:-:S04]  /*02b0*/  UIADD3 UR10, UPT, UPT, -UR5, 0x100000, URZ ;  /* 0x00100000050a7890 */ /* 0x000fc8000fffe1ff */
[----:B------:R-:W-:Y:S02]  /*02c0*/  USHF.L.U32 UR11, UR10, 0xb, URZ ;  /* 0x0000000b0a0b7899 */ /* 0x000fe400080006ff */
[----:B------:R-:W-:Y:S01]  /*02d0*/  USHF.L.U32 UR10, UR10, 0x1, URZ ;  /* 0x000000010a0a7899 */ /* 0x000fe200080006ff */
[----:B------:R-:W1:Y:S02]  /*02e0*/  FENCE.VIEW.ASYNC.S ;  /* 0x00000000000073c6 */ /* 0x000e640000000000 */
[----:B-1----:R1:W2:Y:S01]  /*02f0*/  SYNCS.EXCH.64 URZ, [UR6], UR8 ;  /* 0x0000000806ff75b2 */ /* 0x0022a20008000100 */
[----:B------:R1:W3:Y:S01]  /*0300*/  SYNCS.EXCH.64 URZ, [UR6+0x8], UR8 ;  /* 0x0000080806ff75b2 */ /* 0x0002e20008000100 */
[----:B------:R1:W4:Y:S07]  /*0310*/  SYNCS.EXCH.64 URZ, [UR6+0x10], UR8 ;  /* 0x0000100806ff75b2 */ /* 0x00032e0008000100 */
[----:B------:R1:W5:Y:S01]  /*0320*/  SYNCS.EXCH.64 URZ, [UR6+0x18], UR10 ;  /* 0x0000180a06ff75b2 */ /* 0x0003620008000100 */
[----:B------:R1:W1:Y:S01]  /*0330*/  SYNCS.EXCH.64 URZ, [UR6+0x20], UR10 ;  /* 0x0000200a06ff75b2 */ /* 0x0002620008000100 */
[----:B------:R1:W1:Y:S01]  /*0340*/  SYNCS.EXCH.64 URZ, [UR6+0x28], UR10 ;  /* 0x0000280a06ff75b2 */ /* 0x0002620008000100 */
[----:B------:R-:W-:Y:S01]  /*0350*/  NOP ;  /* 0x0000000000007918 */ /* 0x000fe20000000000 */
.L_x_1:
[----:B------:R-:W-:Y:S01]  /*0360*/  NOP ;  /* 0x0000000000007918 */ /* 0x000fe20000000000 */
[----:B------:R-:W-:Y:S05]  /*0370*/  BRA.U !UP2, `(.L_x_2) ;  /* 0x000000010a087547 */ /* 0x000fea000b800000 */
[----:B-12345:R-:W-:Y:S01]  /*0380*/  UCGABAR_ARV ;  /* 0x00000000000079c7 */ /* 0x03efe20008000000 */
[----:B------:R-:W-:Y:S05]  /*0390*/  BRA `(.L_x_3) ;  /* 0x0000000000047947 */ /* 0x000fea0003800000 */
.L_x_2:
[----:B-12345:R-:W-:Y:S01]  /*03a0*/  NOP ;  /* 0x0000000000007918 */ /* 0x03efe20000000000 */
.L_x_3:
[----:B------:R-:W-:Y:S05]  /*03b0*/  BRA.U !UP2, `(.L_x_4) ;  /* 0x000000010a0c7547 */ /* 0x000fea000b800000 */
[----:B------:R-:W-:Y:S01]  /*03c0*/  UCGABAR_WAIT ;  /* 0x0000000000007dc7 */ /* 0x000fe20008000000 */
[----:B------:R-:W-:Y:S01]  /*03d0*/  CCTL.IVALL ;  /* 0x00000000ff00798f */ /* 0x000fe20002000000 */
[----:B------:R-:W-:Y:S05]  /*03e0*/  BRA `(.L_x_5) ;  /* 0x0000000000047947 */ /* 0x000fea0003800000 */
.L_x_4:
[----:B------:R-:W-:Y:S06]  /*03f0*/  BAR.SYNC.DEFER_BLOCKING 0x0 ;  /* 0x0000000000007b1d */ /* 0x000fec0000010000 */
.L_x_5:
[----:B------:R-:W-:Y:S05]  /*0400*/  BRA.U UP3, `(.L_x_6) ;  /* 0x0000000103407547 */ /* 0x000fea000b800000 */
[----:B------:R-:W-:Y:S01]  /*0410*/  UMOV UR7, 0x400 ;  /* 0x0000040000077882 */ /* 0x000fe20000000000 */
[----:B------:R-:W-:Y:S01]  /*0420*/  UMOV UR6, 0x1 ;  /* 0x0000000100067882 */ /* 0x000fe20000000000 */
[----:B------:R-:W-:Y:S01]  /*0430*/  UMOV UR5, 0x4 ;  /* 0x0000000400057882 */ /* 0x000fe20000000000 */
[----:B------:R-:W-:Y:S02]  /*0440*/  ULEA UR7, UR4, UR7, 0x18 ;  /* 0x0000000704077291 */ /* 0x000fe4000f8ec0ff */
[----:B------:R-:W-:-:S04]  /*0450*/  UIADD3 UR8, UPT, UPT, -UR6, 0x100000, URZ ;  /* 0x0010000006087890 */ /* 0x000fc8000fffe1ff */
[----:B------:R-:W-:Y:S02]  /*0460*/  USHF.L.U32 UR9, UR8, 0xb, URZ ;  /* 0x0000000b08097899 */ /* 0x000fe400080006ff */
[----:B------:R-:W-:Y:S02]  /*0470*/  USHF.L.U32 UR8, UR8, 0x1, URZ ;  /* 0x0000000108087899 */ /* 0x000fe400080006ff */
[----:B------:R-:W-:-:S04]  /*0480*/  UIADD3 UR10, UPT, UPT, -UR5, 0x100000, URZ ;  /* 0x00100000050a7890 */ /* 0x000fc8000fffe1ff */
[----:B------:R-:W-:Y:S02]  /*0490*/  USHF.L.U32 UR11, UR10, 0xb, URZ ;  /* 0x0000000b0a0b7899 */ /* 0x000fe400080006ff */
[----:B------:R-:W-:Y:S01]  /*04a0*/  USHF.L.U32 UR10, UR10, 0x1, URZ ;  /* 0x000000010a0a7899 */ /* 0x000fe200080006ff */
[----:B------:R-:W1:Y:S03]  /*04b0*/  FENCE.VIEW.ASYNC.S ;  /* 0x00000000000073c6 */ /* 0x000e660000000000 */
[----:B-1----:R1:W2:Y:S01]  /*04c0*/  SYNCS.EXCH.64 URZ, [UR7+0x30], UR8 ;  /* 0x0000300807ff75b2 */ /* 0x0022a20008000100 */
[----:B------:R1:W3:Y:S07]  /*04d0*/  SYNCS.EXCH.64 URZ, [UR7+0x38], UR8 ;  /* 0x0000380807ff75b2 */ /* 0x0002ee0008000100 */
[----:B------:R1:W4:Y:S01]  /*04e0*/  SYNCS.EXCH.64 URZ, [UR7+0x40], UR10 ;  /* 0x0000400a07ff75b2 */ /* 0x0003220008000100 */
[----:B------:R1:W5:Y:S01]  /*04f0*/  SYNCS.EXCH.64 URZ, [UR7+0x48], UR10 ;  /* 0x0000480a07ff75b2 */ /* 0x0003620008000100 */
[----:B------:R-:W-:Y:S01]  /*0500*/  NOP ;  /* 0x0000000000007918 */ /* 0x000fe20000000000 */
.L_x_6:
[----:B------:R-:W-:Y:S01]  /*0510*/  NOP ;  /* 0x0000000000007918 */ /* 0x000fe20000000000 */
[----:B------:R-:W-:Y:S05]  /*0520*/  BRA.U !UP2, `(.L_x_7) ;  /* 0x000000010a087547 */ /* 0x000fea000b800000 */
[----:B--2345:R-:W-:Y:S01]  /*0530*/  UCGABAR_ARV ;  /* 0x00000000000079c7 */ /* 0x03cfe20008000000 */
[----:B------:R-:W-:Y:S05]  /*0540*/  BRA `(.L_x_8) ;  /* 0x0000000000047947 */ /* 0x000fea0003800000 */
.L_x_7:
[----:B--2345:R-:W-:Y:S01]  /*0550*/  NOP ;  /* 0x0000000000007918 */ /* 0x03cfe20000000000 */
.L_x_8:
[----:B------:R-:W-:Y:S05]  /*0560*/  BRA.U !UP2, `(.L_x_9) ;  /* 0x000000010a0c7547 */ /* 0x000fea000b800000 */
[----:B------:R-:W-:Y:S01]  /*0570*/  UCGABAR_WAIT ;  /* 0x0000000000007dc7 */ /* 0x000fe20008000000 */
[----:B------:R-:W-:Y:S01]  /*0580*/  CCTL.IVALL ;  /* 0x00000000ff00798f */ /* 0x000fe20002000000 */
[----:B------:R-:W-:Y:S05]  /*0590*/  BRA `(.L_x_10) ;  /* 0x0000000000047947 */ /* 0x000fea0003800000 */
.L_x_9:
[----:B------:R-:W-:Y:S06]  /*05a0*/  BAR.SYNC.DEFER_BLOCKING 0x0 ;  /* 0x0000000000007b1d */ /* 0x000fec0000010000 */
.L_x_10:
[----:B------:R-:W-:Y:S01]  /*05b0*/  NOP ;  /* 0x0000000000007918 */ /* 0x000fe20000000000 */
[----:B------:R-:W-:Y:S05]  /*05c0*/  BRA.U !UP2, `(.L_x_11) ;  /* 0x000000010a087547 */ /* 0x000fea000b800000 */
[----:B------:R-:W-:Y:S01]  /*05d0*/  UCGABAR_ARV ;  /* 0x00000000000079c7 */ /* 0x000fe20008000000 */
[----:B------:R-:W-:Y:S05]  /*05e0*/  BRA `(.L_x_12) ;  /* 0x0000000000047947 */ /* 0x000fea0003800000 */
.L_x_11:
[----:B------:R-:W-:Y:S01]  /*05f0*/  NOP ;  /* 0x0000000000007918 */ /* 0x000fe20000000000 */
.L_x_12:
[----:B------:R-:W-:Y:S05]  /*0600*/  BRA.U !UP2, `(.L_x_13) ;  /* 0x000000010a0c7547 */ /* 0x000fea000b800000 */
[----:B------:R-:W-:Y:S01]  /*0610*/  UCGABAR_WAIT ;  /* 0x0000000000007dc7 */ /* 0x000fe20008000000 */
[----:B------:R-:W-:Y:S01]  /*0620*/  CCTL.IVALL ;  /* 0x00000000ff00798f */ /* 0x000fe20002000000 */
[----:B------:R-:W-:Y:S05]  /*0630*/  BRA `(.L_x_14) ;  /* 0x0000000000047947 */ /* 0x000fea0003800000 */
.L_x_13:
[----:B------:R-:W-:Y:S06]  /*0640*/  BAR.SYNC.DEFER_BLOCKING 0x0 ;  /* 0x0000000000007b1d */ /* 0x000fec0000010000 */
.L_x_14:
[----:B------:R-:W2:Y:S01]  /*0650*/  LDCU.U8 UR20, c[0x0][0x5c8] ;  /* 0x0000b900ff1477ac */ /* 0x000ea20008000000 */
[----:B------:R-:W3:Y:S01]  /*0660*/  LDCU.U8 UR19, c[0x0][0x5c9] ;  /* 0x0000b920ff1377ac */ /* 0x000ee20008000000 */
[----:B------:R-:W4:Y:S01]  /*0670*/  LDCU.U8 UR18, c[0x0][0x5d4] ;  /* 0x0000ba80ff1277ac */ /* 0x000f220008000000 */
[----:B------:R-:W5:Y:S01]  /*0680*/  LDCU.U8 UR17, c[0x0][0x5d5] ;  /* 0x0000baa0ff1177ac */ /* 0x000f620008000000 */
[----:B------:R-:W1:Y:S01]  /*0690*/  LDCU.U8 UR16, c[0x0][0x5e0] ;  /* 0x0000bc00ff1077ac */ /* 0x000e620008000000 */
[----:B------:R-:W1:Y:S01]  /*06a0*/  LDCU.U8 UR15, c[0x0][0x5e1] ;  /* 0x0000bc20ff0f77ac */ /* 0x000e620008000000 */
[----:B------:R-:W-:Y:S05]  /*06b0*/  BRA.U UP4, `(.L_x_15) ;  /* 0x0000000904347547 */ /* 0x000fea000b800000 */
[----:B------:R-:W5:Y:S01]  /*06c0*/  S2UR UR26, SR_CTAID.Z ;  /* 0x00000000001a79c3 */ /* 0x000f620000002700 */
[----:B------:R-:W-:Y:S01]  /*06d0*/  UMOV UR25, 0x1 ;  /* 0x0000000100197882 */ /* 0x000fe20000000000 */
[----:B------:R-:W-:Y:S01]  /*06e0*/  UMOV UR24, URZ ;  /* 0x000000ff00187c82 */ /* 0x000fe20008000000 */
[----:B-----5:R-:W-:-:S09]  /*06f0*/  UISETP.GT.U32.AND UP0, UPT, UR26, 0xff, UPT ;  /* 0x000000ff1a00788c */ /* 0x020fd2000bf04070 */
[----:B------:R-:W-:Y:S05]  /*0700*/  BRA.U UP0, `(.L_x_16) ;  /* 0x0000000500d47547 */ /* 0x000fea000b800000 */
[----:B------:R-:W5:Y:S01]  /*0710*/  LDCU.64 UR4, c[0x0][0x5c0] ;  /* 0x0000b800ff0477ac */ /* 0x000f620008000a00 */
[----:B-1----:R-:W1:Y:S01]  /*0720*/  S2UR UR8, SR_CTAID.Y ;  /* 0x00000000000879c3 */ /* 0x002e620000002600 */
[----:B------:R-:W4:Y:S01]  /*0730*/  LDCU UR9, c[0x0][0x374] ;  /* 0x00006e80ff0977ac */ /* 0x000f220008000800 */
[----:B------:R-:W4:Y:S06]  /*0740*/  LDCU UR10, c[0x0][0x370] ;  /* 0x00006e00ff0a77ac */ /* 0x000f2c0008000800 */
[----:B------:R-:W3:Y:S01]  /*0750*/  S2UR UR13, SR_CgaCtaId ;  /* 0x00000000000d79c3 */ /* 0x000ee20000008800 */
[----:B------:R-:W2:Y:S01]  /*0760*/  LDCU.64 UR28, c[0x0][0x348] ;  /* 0x00006900ff1c77ac */ /* 0x000ea20008000a00 */
[----:B-----5:R-:W-:-:S04]  /*0770*/  UIMAD.WIDE.U32 UR6, UR26, UR5, URZ ;  /* 0x000000051a0672a5 */ /* 0x020fc8000f8e00ff */
[----:B------:R-:W-:Y:S02]  /*0780*/  UIADD3 UR5, UPT, UPT, UR26, -UR7, URZ ;  /* 0x800000071a057290 */ /* 0x000fe4000fffe0ff */
[----:B-1----:R-:W-:Y:S02]  /*0790*/  USHF.L.U32 UR8, UR8, 0x8, URZ ;  /* 0x0000000808087899 */ /* 0x002fe400080006ff */
[----:B--2---:R-:W-:-:S03]  /*07a0*/  USHF.R.U32.HI UR5, URZ, UR20, UR5 ;  /* 0x00000014ff057299 */ /* 0x004fc60008011605 */
[----:B------:R-:W1:Y:S01]  /*07b0*/  LDCU UR6, c[0x0][0x5d0] ;  /* 0x0000ba00ff0677ac */ /* 0x000e620008000800 */
[----:B------:R-:W-:Y:S02]  /*07c0*/  UIADD3 UR5, UPT, UPT, UR7, UR5, URZ ;  /* 0x0000000507057290 */ /* 0x000fe4000fffe0ff */
[----:B----4-:R-:W-:Y:S02]  /*07d0*/  UIMAD UR10, UR9, UR10, URZ ;  /* 0x0000000a090a72a4 */ /* 0x010fe4000f8e02ff */
[----:B---3--:R-:W-:Y:S01]  /*07e0*/  USHF.R.U32.HI UR11, URZ, UR19, UR5 ;  /* 0x00000013ff0b7299 */ /* 0x008fe20008011605 */
[----:B------:R-:W-:-:S03]  /*07f0*/  UMOV UR9, 0x400 ;  /* 0x0000040000097882 */ /* 0x000fc60000000000 */
[----:B------:R-:W-:Y:S02]  /*0800*/  UIADD3 UR11, UPT, UPT, -UR11, URZ, URZ ;  /* 0x000000ff0b0b7290 */ /* 0x000fe4000fffe1ff */
[----:B------:R-:W-:Y:S02]  /*0810*/  ULEA UR13, UR13, UR9, 0x18 ;  /* 0x000000090d0d7291 */ /* 0x000fe4000f8ec0ff */
[----:B------:R-:W-:Y:S01]  /*0820*/  UIMAD UR11, UR11, UR4, UR26 ;  /* 0x000000040b0b72a4 */ /* 0x000fe2000f8e021a */
[----:B------:R-:W2:Y:S03]  /*0830*/  LDCU.64 UR4, c[0x0][0x5d8] ;  /* 0x0000bb00ff0477ac */ /* 0x000ea60008000a00 */
[----:B-1----:R-:W-:-:S04]  /*0840*/  UIMAD.WIDE.U32 UR6, UR11, UR6, URZ ;  /* 0x000000060b0672a5 */ /* 0x002fc8000f8e00ff */
[----:B------:R-:W-:-:S04]  /*0850*/  UIADD3 UR6, UPT, UPT, UR11, -UR7, URZ ;  /* 0x800000070b067290 */ /* 0x000fc8000fffe0ff */
[----:B------:R-:W-:-:S04]  /*0860*/  USHF.R.U32.HI UR6, URZ, UR18, UR6 ;  /* 0x00000012ff067299 */ /* 0x000fc80008011606 */
[----:B------:R-:W-:Y:S01]  /*0870*/  UIADD3 UR6, UPT, UPT, UR7, UR6, URZ ;  /* 0x0000000607067290 */ /* 0x000fe2000fffe0ff */
[----:B------:R-:W1:Y:S03]  /*0880*/  LDCU UR7, c[0x0][0x378] ;  /* 0x00006f00ff0777ac */ /* 0x000e660008000800 */
[----:B------:R-:W-:-:S04]  /*0890*/  USHF.R.U32.HI UR6, URZ, UR17, UR6 ;  /* 0x00000011ff067299 */ /* 0x000fc80008011606 */
[----:B--2---:R-:W-:-:S07]  /*08a0*/  UIMAD.WIDE.U32 UR24, UR6, UR5, URZ ;  /* 0x00000005061872a5 */ /* 0x004fce000f8e00ff */
[----:B------:R-:W-:Y:S01]  /*08b0*/  UMOV UR23, UR25 ;  /* 0x0000001900177c82 */ /* 0x000fe20008000000 */
[----:B------:R-:W-:Y:S01]  /*08c0*/  UMOV UR24, URZ ;  /* 0x000000ff00187c82 */ /* 0x000fe20008000000 */
[----:B------:R-:W-:Y:S02]  /*08d0*/  UIADD3 UR5, UPT, UPT, UR6, -UR23, URZ ;  /* 0x8000001706057290 */ /* 0x000fe4000fffe0ff */
[----:B-1----:R-:W-:Y:S02]  /*08e0*/  UIMAD UR7, UR10, UR7, URZ ;  /* 0x000000070a0772a4 */ /* 0x002fe4000f8e02ff */
[----:B------:R-:W-:Y:S01]  /*08f0*/  USHF.R.U32.HI UR5, URZ, UR16, UR5 ;  /* 0x00000010ff057299 */ /* 0x000fe20008011605 */
[----:B------:R-:W-:-:S03]  /*0900*/  UMOV UR25, 0x1 ;  /* 0x0000000100197882 */ /* 0x000fc60000000000 */
[----:B------:R-:W-:Y:S02]  /*0910*/  UIADD3 UR5, UPT, UPT, UR23, UR5, URZ ;  /* 0x0000000517057290 */ /* 0x000fe4000fffe0ff */
[----:B------:R-:W-:Y:S02]  /*0920*/  ULOP3.LUT UR23, UR8, 0x100, URZ, 0xc0, !UPT ;  /* 0x0000010008177892 */ /* 0x000fe4000f8ec0ff */
[----:B------:R-:W-:-:S04]  /*0930*/  USHF.R.U32.HI UR14, URZ, UR15, UR5 ;  /* 0x0000000fff0e7299 */ /* 0x000fc80008011605 */
[----:B------:R-:W-:-:S03]  /*0940*/  UIADD3 UR14, UPT, UPT, -UR14, URZ, URZ ;  /* 0x000000ff0e0e7290 */ /* 0x000fc6000fffe1ff */
[----:B------:R-:W1:Y:S01]  /*0950*/  LDCU UR5, c[0x0][0x5cc] ;  /* 0x0000b980ff0577ac */ /* 0x000e620008000800 */
[----:B------:R-:W-:Y:S02]  /*0960*/  UIMAD UR4, UR14, UR4, UR6 ;  /* 0x000000040e0472a4 */ /* 0x000fe4000f8e0206 */
[----:B------:R-:W-:Y:S02]  /*0970*/  ULEA.HI UR14, UR7, UR7, URZ, 0x1 ;  /* 0x00000007070e7291 */ /* 0x000fe4000f8f08ff */
[----:B------:R-:W-:Y:S02]  /*0980*/  UIADD3 UR6, UPT, UPT, -UR6, URZ, URZ ;  /* 0x000000ff06067290 */ /* 0x000fe4000fffe1ff */
[----:B------:R-:W-:Y:S02]  /*0990*/  USHF.R.S32.HI UR14, URZ, 0x1, UR14 ;  /* 0x00000001ff0e7899 */ /* 0x000fe4000801140e */
[----:B-1----:R-:W-:-:S12]  /*09a0*/  UIMAD UR11, UR6, UR5, UR11 ;  /* 0x00000005060b72a4 */ /* 0x002fd8000f8e020b */
.L_x_20:
[----:B------:R-:W-:Y:S01]  /*09b0*/  USHF.L.U32 UR5, UR25, 0x1f, URZ ;  /* 0x0000001f19057899 */ /* 0x000fe200080006ff */
[----:B------:R-:W-:Y:S01]  /*09c0*/  HFMA2 R2, -RZ, RZ, 0, -2 ;  /* 0x0000c000ff027431 */ /* 0x000fe200000001ff */
[----:B------:R-:W-:Y:S02]  /*09d0*/  ULEA UR6, UR24, UR13, 0x3 ;  /* 0x0000000d18067291 */ /* 0x000fe4000f8e18ff */
[----:B------:R-:W-:Y:S02]  /*09e0*/  ULEA UR11, UR11, UR12, 0x1 ;  /* 0x0000000c0b0b7291 */ /* 0x000fe4000f8e08ff */
[----:B------:R-:W-:Y:S01]  /*09f0*/  MOV R0, UR5 ;  /* 0x0000000500007c02 */ /* 0x000fe20008000f00 */
[----:B------:R-:W-:Y:S02]  /*0a00*/  UIADD3 UR36, UP1, UPT, UR28, 0x40, URZ ;  /* 0x000000401c247890 */ /* 0x000fe4000ff3e0ff */
[----:B------:R-:W-:Y:S02]  /*0a10*/  UIADD3 UR34, UP0, UPT, UR28, 0xc0, URZ ;  /* 0x000000c01c227890 */ /* 0x000fe4000ff1e0ff */
[----:B----4-:R1:W2:Y:S01]  /*0a20*/  SYNCS.PHASECHK.TRANS64.TRYWAIT P2, [UR6+0x18], R0 ;  /* 0x00001800ff0075a7 */ /* 0x0102a20008041106 */
[----:B------:R-:W-:-:S02]  /*0a30*/  ULEA UR7, UR4, UR23, 0x9 ;  /* 0x0000001704077291 */ /* 0x000fc4000f8e48ff */
[----:B------:R-:W-:Y:S02]  /*0a40*/  UIADD3.X UR37, UPT, UPT, URZ, UR29, URZ, UP1, !UPT ;  /* 0x0000001dff257290 */ /* 0x000fe40008ffe4ff */
[----:B------:R-:W-:Y:S02]  /*0a50*/  UIADD3.X UR35, UPT, UPT, URZ, UR29, URZ, UP0, !UPT ;  /* 0x0000001dff237290 */ /* 0x000fe400087fe4ff */
[----:B------:R-:W-:Y:S01]  /*0a60*/  USHF.L.U32 UR11, UR11, 0x6, URZ ;  /* 0x000000060b0b7899 */ /* 0x000fe200080006ff */
[----:B------:R-:W-:-:S11]  /*0a70*/  UMOV UR32, URZ ;  /* 0x000000ff00207c82 */ /* 0x000fd60008000000 */
.L_x_19:
[----:B---3--:R-:W-:Y:S02]  /*0a80*/  UIADD3 UR6, UPT, UPT, UR24, 0x1, URZ ;  /* 0x0000000118067890 */ /* 0x008fe4000fffe0ff */
[----:B------:R-:W-:Y:S02]  /*0a90*/  ULEA UR8, UR24, UR12, 0x1 ;  /* 0x0000000c18087291 */ /* 0x000fe4000f8e08ff */
[----:B------:R-:W-:Y:S02]  /*0aa0*/  ULEA UR4, UR24, UR13, 0xf ;  /* 0x0000000d18047291 */ /* 0x000fe4000f8e78ff */
[----:B------:R-:W-:Y:S02]  /*0ab0*/  UISETP.NE.AND UP1, UPT, UR6, 0x3, UPT ;  /* 0x000000030600788c */ /* 0x000fe4000bf25270 */
[----:B------:R-:W-:Y:S02]  /*0ac0*/  USHF.L.U32 UR10, UR32, 0x6, URZ ;  /* 0x00000006200a7899 */ /* 0x000fe400080006ff */
[----:B------:R-:W-:-:S02]  /*0ad0*/  ULEA UR8, UR8, UR13, 0xd ;  /* 0x0000000d08087291 */ /* 0x000fc4000f8e68ff */
[----:B------:R-:W-:Y:S02]  /*0ae0*/  UIADD3 UR4, UPT, UPT, UR4, 0x18400, URZ ;  /* 0x0001840004047890 */ /* 0x000fe4000fffe0ff */
[----:B------:R-:W-:Y:S02]  /*0af0*/  USEL UR5, URZ, 0x1, UP1 ;  /* 0x00000001ff057887 */ /* 0x000fe40008800000 */
[----:B------:R-:W-:Y:S02]  /*0b00*/  UISETP.GT.U32.AND UP0, UPT, UR32, 0x3e, UPT ;  /* 0x0000003e2000788c */ /* 0x000fe4000bf04070 */
[----:B------:R-:W-:Y:S01]  /*0b10*/  ULEA UR9, UR24, UR13, 0x3 ;  /* 0x0000000d18097291 */ /* 0x000fe2000f8e18ff */
[----:B--2-4-:R-:W-:Y:S11]  /*0b20*/  @P2 BRA `(.L_x_17) ;  /* 0x0000000000102947 */ /* 0x014ff60003800000 */
[----:B------:R-:W-:-:S06]  /*0b30*/  USHF.L.U32 UR24, UR25, 0x1f, URZ ;  /* 0x0000001f19187899 */ /* 0x000fcc00080006ff */
[----:B-1----:R-:W-:-:S04]  /*0b40*/  MOV R0, UR24 ;  /* 0x0000001800007c02 */ /* 0x002fc80008000f00 */
[----:B------:R-:W1:Y:S02]  /*0b50*/  SYNCS.PHASECHK.TRANS64.TRYWAIT P0, [UR9+0x18], R0 ;  /* 0x00001800ff0075a7 */ /* 0x000e640008001109 */
[----:B-1----:R-:W-:Y:S05]  /*0b60*/  @!P0 BRA `(.L_x_18) ;  /* 0x0000003000d08947 */ /* 0x002fea0003800000 */
.L_x_17:
[----:B------:R-:W-:Y:S02]  /*0b70*/  ELECT P1, URZ, PT ;  /* 0x0000000000ff782f */ /* 0x000fe40003820000 */
[----:B------:R-:W-:Y:S01]  /*0b80*/  PLOP3.LUT P0, PT, PT, PT, UP0, 0x80, 0x8 ;  /* 0x000000000008781c */ /* 0x000fe20003f0f008 */
[----:B------:R-:W-:Y:S01]  /*0b90*/  ULOP3.LUT UR25, UR25, UR5, URZ, 0x3c, !UPT ;  /* 0x0000000519197292 */ /* 0x000fe2000f8e3cff */
[----:B------:R-:W-:Y:S01]  /*0ba0*/  PLOP3.LUT P2, PT, PT, PT, PT, 0x80, 0x8 ;  /* 0x000000000008781c */ /* 0x000fe20003f4f070 */
[----:B------:R-:W-:Y:S02]  /*0bb0*/  USEL UR24, UR6, URZ, UP1 ;  /* 0x000000ff06187287 */ /* 0x000fe40008800000 */
[----:B------:R-:W-:Y:S02]  /*0bc0*/  UIADD3 UR8, UPT, UPT, UR8, 0xc400, URZ ;  /* 0x0000c40008087890 */ /* 0x000fe4000fffe0ff */
[----:B------:R-:W-:Y:S02]  /*0bd0*/  @!UP0 USHF.L.U32 UR30, UR25, 0x1f, URZ ;  /* 0x0000001f191e8899 */ /* 0x000fe400080006ff */
[----:B------:R-:W-:Y:S01]  /*0be0*/  @!UP0 ULEA UR31, UR24, UR13, 0x3 ;  /* 0x0000000d181f8291 */ /* 0x000fe2000f8e18ff */
[----:B------:R-:W-:Y:S01]  /*0bf0*/  UMOV UR27, 0x30000 ;  /* 0x00030000001b7882 */ /* 0x000fe20000000000 */
[----:B------:R-:W-:-:S02]  /*0c00*/  UMOV UR5, UR9 ;  /* 0x0000000900057c82 */ /* 0x000fc40008000000 */
[----:B-1----:R-:W-:Y:S01]  /*0c10*/  IMAD.U32 R0, RZ, RZ, UR30 ;  /* 0x0000001eff007e24 */ /* 0x002fe2000f8e00ff */
[----:B------:R-:W-:Y:S01]  /*0c20*/  UMOV UR6, UR10 ;  /* 0x0000000a00067c82 */ /* 0x000fe20008000000 */
[----:B------:R3:W-:Y:S01]  /*0c30*/  @P1 SYNCS.ARRIVE.TRANS64 RZ, [UR9], R2 ;  /* 0x00000002ffff19a7 */ /* 0x0007e20008000009 */
[----:B------:R3:W-:Y:S01]  /*0c40*/  UTMALDG.2D.MULTICAST [UR8], [UR36], UR27, desc[URZ] ;  /* 0x0000ff08240073b4 */ /* 0x0007e2000800981b */
[----:B------:R-:W-:-:S04]  /*0c50*/  UIADD3 UR32, UPT, UPT, UR32, 0x1, URZ ;  /* 0x0000000120207890 */ /* 0x000fc8000fffe0ff */
[----:B------:R-:W-:Y:S01]  /*0c60*/  UISETP.NE.AND UP0, UPT, UR32, 0x40, UPT ;  /* 0x000000402000788c */ /* 0x000fe2000bf05270 */
[----:B------:R3:W-:Y:S01]  /*0c70*/  UTMALDG.2D [UR4], [UR34], desc[URZ] ;  /* 0x0000ff04220075b4 */ /* 0x0007e20008009000 */
[----:B------:R3:W4:Y:S07]  /*0c80*/  @!P0 SYNCS.PHASECHK.TRANS64.TRYWAIT P2, [UR31+0x18], R0 ;  /* 0x00001800ff0085a7 */ /* 0x00072e000804111f */
[----:B------:R-:W-:Y:S05]  /*0c90*/  BRA.U UP0, `(.L_x_19) ;  /* 0xfffffffd00787547 */ /* 0x000fea000b83ffff */
[----:B---3--:R-:W1:Y:S01]  /*0ca0*/  LDCU.64 UR4, c[0x0][0x5c0] ;  /* 0x0000b800ff0477ac */ /* 0x008e620008000a00 */
[----:B------:R-:W-:-:S04]  /*0cb0*/  UIADD3 UR26, UPT, UPT, UR14, UR26, URZ ;  /* 0x0000001a0e1a7290 */ /* 0x000fc8000fffe0ff */
[----:B------:R-:W-:Y:S02]  /*0cc0*/  UISETP.GE.AND UP0, UPT, UR26, 0x100, UPT ;  /* 0x000001001a00788c */ /* 0x000fe4000bf06270 */
[----:B-1----:R-:W-:Y:S01]  /*0cd0*/  UIMAD.WIDE.U32 UR6, UR26, UR5, URZ ;  /* 0x000000051a0672a5 */ /* 0x002fe2000f8e00ff */
[----:B------:R-:W1:Y:S03]  /*0ce0*/  LDCU UR5, c[0x0][0x5d0] ;  /* 0x0000ba00ff0577ac */ /* 0x000e660008000800 */
[----:B------:R-:W-:-:S04]  /*0cf0*/  UIADD3 UR6, UPT, UPT, UR26, -UR7, URZ ;  /* 0x800000071a067290 */ /* 0x000fc8000fffe0ff */
[----:B------:R-:W-:-:S04]  /*0d00*/  USHF.R.U32.HI UR6, URZ, UR20, UR6 ;  /* 0x00000014ff067299 */ /* 0x000fc80008011606 */
[----:B------:R-:W-:-:S04]  /*0d10*/  UIADD3 UR7, UPT, UPT, UR7, UR6, URZ ;  /* 0x0000000607077290 */ /* 0x000fc8000fffe0ff */
[----:B------:R-:W-:-:S04]  /*0d20*/  USHF.R.U32.HI UR7, URZ, UR19, UR7 ;  /* 0x00000013ff077299 */ /* 0x000fc80008011607 */
[----:B------:R-:W-:-:S04]  /*0d30*/  UIADD3 UR7, UPT, UPT, -UR7, URZ, URZ ;  /* 0x000000ff07077290 */ /* 0x000fc8000fffe1ff */
[----:B------:R-:W-:-:S04]  /*0d40*/  UIMAD UR7, UR4, UR7, UR26 ;  /* 0x00000007040772a4 */ /* 0x000fc8000f8e021a */
[----:B-1----:R-:W-:Y:S01]  /*0d50*/  UIMAD.WIDE.U32 UR8, UR7, UR5, URZ ;  /* 0x00000005070872a5 */ /* 0x002fe2000f8e00ff */
[----:B------:R-:W1:Y:S03]  /*0d60*/  LDCU.64 UR4, c[0x0][0x5d8] ;  /* 0x0000bb00ff0477ac */ /* 0x000e660008000a00 */
[----:B------:R-:W-:-:S04]  /*0d70*/  UIADD3 UR6, UPT, UPT, UR7, -UR9, URZ ;  /* 0x8000000907067290 */ /* 0x000fc8000fffe0ff */
[----:B------:R-:W-:-:S04]  /*0d80*/  USHF.R.U32.HI UR6, URZ, UR18, UR6 ;  /* 0x00000012ff067299 */ /* 0x000fc80008011606 */
[----:B------:R-:W-:-:S04]  /*0d90*/  UIADD3 UR6, UPT, UPT, UR9, UR6, URZ ;  /* 0x0000000609067290 */ /* 0x000fc8000fffe0ff */
[----:B------:R-:W-:-:S04]  /*0da0*/  USHF.R.U32.HI UR6, URZ, UR17, UR6 ;  /* 0x00000011ff067299 */ /* 0x000fc80008011606 */
[----:B-1----:R-:W-:Y:S01]  /*0db0*/  UIMAD.WIDE.U32 UR8, UR6, UR5, URZ ;  /* 0x00000005060872a5 */ /* 0x002fe2000f8e00ff */
[----:B------:R-:W1:Y:S03]  /*0dc0*/  LDCU UR5, c[0x0][0x5cc] ;  /* 0x0000b980ff0577ac */ /* 0x000e660008000800 */
[----:B------:R-:W-:-:S04]  /*0dd0*/  UIADD3 UR8, UPT, UPT, UR6, -UR9, URZ ;  /* 0x8000000906087290 */ /* 0x000fc8000fffe0ff */
[----:B------:R-:W-:-:S04]  /*0de0*/  USHF.R.U32.HI UR8, URZ, UR16, UR8 ;  /* 0x00000010ff087299 */ /* 0x000fc80008011608 */
[----:B------:R-:W-:Y:S02]  /*0df0*/  UIADD3 UR8, UPT, UPT, UR9, UR8, URZ ;  /* 0x0000000809087290 */ /* 0x000fe4000fffe0ff */
[----:B------:R-:W-:Y:S02]  /*0e00*/  UIADD3 UR9, UPT, UPT, -UR6, URZ, URZ ;  /* 0x000000ff06097290 */ /* 0x000fe4000fffe1ff */
[----:B------:R-:W-:Y:S02]  /*0e10*/  USHF.R.U32.HI UR8, URZ, UR15, UR8 ;  /* 0x0000000fff087299 */ /* 0x000fe40008011608 */
[----:B-1----:R-:W-:Y:S02]  /*0e20*/  UIMAD UR11, UR5, UR9, UR7 ;  /* 0x00000009050b72a4 */ /* 0x002fe4000f8e0207 */
[----:B------:R-:W-:-:S04]  /*0e30*/  UIADD3 UR8, UPT, UPT, -UR8, URZ, URZ ;  /* 0x000000ff08087290 */ /* 0x000fc8000fffe1ff */
[----:B------:R-:W-:Y:S01]  /*0e40*/  UIMAD UR4, UR4, UR8, UR6 ;  /* 0x00000008040472a4 */ /* 0x000fe2000f8e0206 */
[----:B------:R-:W-:Y:S11]  /*0e50*/  BRA.U !UP0, `(.L_x_20) ;  /* 0xfffffff908d47547 */ /* 0x000ff6000b83ffff */
.L_x_16:
[----:B------:R-:W5:Y:S01]  /*0e60*/  S2UR UR4, SR_CgaCtaId ;  /* 0x00000000000479c3 */ /* 0x000f620000008800 */
[----:B------:R-:W-:Y:S02]  /*0e70*/  UISETP.NE.AND UP0, UPT, UR24, 0x2, UPT ;  /* 0x000000021800788c */ /* 0x000fe4000bf05270 */
[----:B------:R-:W-:Y:S01]  /*0e80*/  UIADD3 UR5, UPT, UPT, UR24, 0x2, URZ ;  /* 0x0000000218057890 */ /* 0x000fe2000fffe0ff */
[----:B------:R-:W-:-:S03]  /*0e90*/  UMOV UR6, 0x400 ;  /* 0x0000040000067882 */ /* 0x000fc60000000000 */
[----:B------:R-:W-:-:S04]  /*0ea0*/  USEL UR5, UR5, 0x1, UP0 ;  /* 0x0000000105057887 */ /* 0x000fc80008000000 */
[----:B------:R-:W-:-:S04]  /*0eb0*/  UISETP.NE.AND UP0, UPT, UR5, 0x3, UPT ;  /* 0x000000030500788c */ /* 0x000fc8000bf05270 */
[----:B------:R-:W-:Y:S02]  /*0ec0*/  UISETP.EQ.XOR UP1, UPT, UR24, 0x2, !UP0 ;  /* 0x000000021800788c */ /* 0x000fe4000c722a70 */
[----:B------:R-:W-:Y:S02]  /*0ed0*/  USEL UR5, UR5, URZ, UP0 ;  /* 0x000000ff05057287 */ /* 0x000fe40008000000 */
[----:B-1----:R-:W-:-:S04]  /*0ee0*/  USEL UR7, URZ, 0x1, !UP1 ;  /* 0x00000001ff077887 */ /* 0x002fc8000c800000 */
[----:B------:R-:W-:Y:S02]  /*0ef0*/  ULOP3.LUT UR7, UR25, UR7, URZ, 0x3c, !UPT ;  /* 0x0000000719077292 */ /* 0x000fe4000f8e3cff */
[----:B-----5:R-:W-:Y:S02]  /*0f00*/  ULEA UR6, UR4, UR6, 0x18 ;  /* 0x0000000604067291 */ /* 0x020fe4000f8ec0ff */
[----:B------:R-:W-:Y:S02]  /*0f10*/  USHF.L.U32 UR7, UR7, 0x1f, URZ ;  /* 0x0000001f07077899 */ /* 0x000fe400080006ff */
[----:B------:R-:W-:-:S04]  /*0f20*/  ULEA UR5, UR5, UR6, 0x3 ;  /* 0x0000000605057291 */ /* 0x000fc8000f8e18ff */
[----:B------:R-:W-:-:S05]  /*0f30*/  MOV R0, UR7 ;  /* 0x0000000700007c02 */ /* 0x000fca0008000f00 */
[----:B------:R-:W1:Y:S02]  /*0f40*/  SYNCS.PHASECHK.TRANS64.TRYWAIT P0, [UR5+0x18], R0 ;  /* 0x00001800ff0075a7 */ /* 0x000e640008001105 */
[----:B-1----:R-:W-:Y:S05]  /*0f50*/  @!P0 BRA `(.L_x_21) ;  /* 0x0000002c00f48947 */ /* 0x002fea0003800000 */
.L_x_47:
[----:B------:R-:W-:-:S13]  /*0f60*/  ELECT P0, URZ, PT ;  /* 0x0000000000ff782f */ /* 0x000fda0003800000 */
[----:B-1----:R-:W-:-:S04]  /*0f70*/  @P0 MOV R0, 0xc000 ;  /* 0x0000c00000000802 */ /* 0x002fc80000000f00 */
[----:B------:R1:W-:Y:S03]  /*0f80*/  @P0 SYNCS.ARRIVE.TRANS64 RZ, [UR5], R0 ;  /* 0x00000000ffff09a7 */ /* 0x0003e60008000005 */
.L_x_15:
[----:B------:R-:W-:-:S09]  /*0f90*/  UISETP.NE.AND UP0, UPT, UR21, 0x4, UPT ;  /* 0x000000041500788c */ /* 0x000fd2000bf05270 */
[----:B------:R-:W-:Y:S05]  /*0fa0*/  BRA.U UP0, `(.L_x_22) ;  /* 0x0000000900007547 */ /* 0x000fea000b800000 */
[----:B------:R-:W5:Y:S08]  /*0fb0*/  S2UR UR14, SR_CTAID.Z ;  /* 0x00000000000e79c3 */ /* 0x000f700000002700 */
[----:B------:R-:W-:Y:S01]  /*0fc0*/  BAR.SYNC.DEFER_BLOCKING 0x2, 0xa0 ;  /* 0x0082800000007b1d */ /* 0x000fe20000010000 */
[----:B------:R-:W-:Y:S01]  /*0fd0*/  HFMA2 R6, -RZ, RZ, 0, 5.9604644775390625e-08 ;  /* 0x00000001ff067431 */ /* 0x000fe200000001ff */
[----:B------:R-:W-:Y:S01]  /*0fe0*/  MOV R5, 0x1 ;  /* 0x0000000100057802 */ /* 0x000fe20000000f00 */
[----:B-----5:R-:W-:-:S09]  /*0ff0*/  UISETP.GT.U32.AND UP0, UPT, UR14, 0xff, UPT ;  /* 0x000000ff0e00788c */ /* 0x020fd2000bf04070 */
[----:B------:R-:W-:Y:S05]  /*1000*/  BRA.U UP0, `(.L_x_23) ;  /* 0x0000000500b47547 */ /* 0x000fea000b800000 */
[----:B------:R-:W-:Y:S01]  /*1010*/  UMOV UR5, 0x400 ;  /* 0x0000040000057882 */ /* 0x000fe20000000000 */
[----:B-1----:R-:W1:Y:S01]  /*1020*/  LDCU UR9, c[0x0][0x374] ;  /* 0x00006e80ff0977ac */ /* 0x002e620008000800 */
[----:B------:R-:W-:Y:S01]  /*1030*/  MOV R5, 0x1 ;  /* 0x0000000100057802 */ /* 0x000fe20000000f00 */
[----:B------:R-:W-:Y:S01]  /*1040*/  ULEA UR4, UR4, UR5, 0x18 ;  /* 0x0000000504047291 */ /* 0x000fe2000f8ec0ff */
[----:B------:R-:W1:Y:S01]  /*1050*/  LDCU UR8, c[0x0][0x370] ;  /* 0x00006e00ff0877ac */ /* 0x000e620008000800 */
[----:B------:R-:W5:Y:S07]  /*1060*/  LDCU UR5, c[0x0][0x378] ;  /* 0x00006f00ff0577ac */ /* 0x000f6e0008000800 */
[----:B------:R-:W4:Y:S01]  /*1070*/  LDS R0, [UR4+0x58] ;  /* 0x00005804ff007984 */ /* 0x000f220008000800 */
[----:B------:R-:W-:Y:S01]  /*1080*/  UMOV UR45, 0x8402490 ;  /* 0x08402490002d7882 */ /* 0x000fe20000000000 */
[----:B------:R-:W-:-:S02]  /*1090*/  UIADD3 UR7, UPT, UPT, UR4, 0xc400, URZ ;  /* 0x0000c40004077890 */ /* 0x000fc4000fffe0ff */
[----:B------:R-:W-:Y:S02]  /*10a0*/  UIADD3 UR6, UPT, UPT, UR4, 0x18400, URZ ;  /* 0x0001840004067890 */ /* 0x000fe4000fffe0ff */
[----:B------:R-:W-:Y:S02]  /*10b0*/  USEL UR44, URZ, 0x4000, UP6 ;  /* 0x00004000ff2c7887 */ /* 0x000fe4000b000000 */
[----:B------:R-:W-:Y:S02]  /*10c0*/  USEL UR45, UR45, 0x8400490, !UP5 ;  /* 0x084004902d2d7887 */ /* 0x000fe4000e800000 */
[----:B------:R-:W-:Y:S02]  /*10d0*/  USHF.R.U32.HI UR7, URZ, 0x4, UR7 ;  /* 0x00000004ff077899 */ /* 0x000fe40008011607 */
[----:B-1----:R-:W-:Y:S02]  /*10e0*/  UIMAD UR8, UR9, UR8, URZ ;  /* 0x00000008090872a4 */ /* 0x002fe4000f8e02ff */
[----:B------:R-:W-:-:S02]  /*10f0*/  USHF.R.U32.HI UR6, URZ, 0x4, UR6 ;  /* 0x00000004ff067899 */ /* 0x000fc40008011606 */
[----:B-----5:R-:W-:Y:S02]  /*1100*/  UIMAD UR5, UR8, UR5, URZ ;  /* 0x00000005080572a4 */ /* 0x020fe4000f8e02ff */
[----:B------:R-:W-:Y:S02]  /*1110*/  UIADD3 UR45, UPT, UPT, UR44, UR45, URZ ;  /* 0x0000002d2c2d7290 */ /* 0x000fe4000fffe0ff */
[----:B------:R-:W-:Y:S02]  /*1120*/  ULOP3.LUT UR24, UR22, 0x3, URZ, 0xfc, !UPT ;  /* 0x0000000316187892 */ /* 0x000fe4000f8efcff */
[----:B------:R-:W-:Y:S02]  /*1130*/  ULOP3.LUT UR10, UR7, 0x3fc0, URZ, 0xc0, !UPT ;  /* 0x00003fc0070a7892 */ /* 0x000fe4000f8ec0ff */
[----:B------:R-:W-:Y:S02]  /*1140*/  ULOP3.LUT UR11, UR6, 0x3fc0, URZ, 0xc0, !UPT ;  /* 0x00003fc0060b7892 */ /* 0x000fe4000f8ec0ff */
[----:B------:R-:W-:-:S02]  /*1150*/  ULEA.HI UR33, UR5, UR5, URZ, 0x1 ;  /* 0x0000000505217291 */ /* 0x000fc4000f8f08ff */
[----:B------:R-:W-:Y:S02]  /*1160*/  ULOP3.LUT UR22, UR22, 0xffff, URZ, 0xc0, !UPT ;  /* 0x0000ffff16167892 */ /* 0x000fe4000f8ec0ff */
[----:B------:R-:W-:Y:S02]  /*1170*/  ULOP3.LUT UR24, UR24, 0xffff, URZ, 0xc0, !UPT ;  /* 0x0000ffff18187892 */ /* 0x000fe4000f8ec0ff */
[----:B------:R-:W-:Y:S02]  /*1180*/  ULOP3.LUT UR10, UR10, 0x10000, URZ, 0xfc, !UPT ;  /* 0x000100000a0a7892 */ /* 0x000fe4000f8efcff */
[----:B------:R-:W-:Y:S02]  /*1190*/  ULOP3.LUT UR11, UR11, 0x10000, URZ, 0xfc, !UPT ;  /* 0x000100000b0b7892 */ /* 0x000fe4000f8efcff */
[----:B------:R-:W-:Y:S01]  /*11a0*/  USHF.R.S32.HI UR33, URZ, 0x1, UR33 ;  /* 0x00000001ff217899 */ /* 0x000fe20008011421 */
[----:B------:R-:W-:Y:S01]  /*11b0*/  UMOV UR32, URZ ;  /* 0x000000ff00207c82 */ /* 0x000fe20008000000 */
[----:B------:R-:W-:Y:S01]  /*11c0*/  UMOV UR31, URZ ;  /* 0x000000ff001f7c82 */ /* 0x000fe20008000000 */
[----:B----4-:R-:W-:Y:S01]  /*11d0*/  R2UR UR34, R0 ;  /* 0x00000000002272ca */ /* 0x010fe200000e0000 */
[----:B------:R-:W-:Y:S01]  /*11e0*/  UMOV UR29, URZ ;  /* 0x000000ff001d7c82 */ /* 0x000fe20008000000 */
[----:B------:R-:W-:Y:S01]  /*11f0*/  UMOV UR44, URZ ;  /* 0x000000ff002c7c82 */ /* 0x000fe20008000000 */
[----:B------:R-:W-:Y:S01]  /*1200*/  UMOV UR40, URZ ;  /* 0x000000ff00287c82 */ /* 0x000fe20008000000 */
[----:B------:R-:W-:Y:S01]  /*1210*/  UMOV UR41, UR45 ;  /* 0x0000002d00297c82 */ /* 0x000fe20008000000 */
[----:B------:R-:W-:Y:S01]  /*1220*/  UMOV UR38, URZ ;  /* 0x000000ff00267c82 */ /* 0x000fe20008000000 */
[----:B------:R-:W-:Y:S01]  /*1230*/  UMOV UR39, UR45 ;  /* 0x0000002d00277c82 */ /* 0x000fe20008000000 */
[----:B------:R-:W-:Y:S01]  /*1240*/  UMOV UR36, URZ ;  /* 0x000000ff00247c82 */ /* 0x000fe20008000000 */
[----:B------:R-:W-:-:S07]  /*1250*/  UMOV UR37, UR45 ;  /* 0x0000002d00257c82 */ /* 0x000fce0008000000 */
.L_x_28:
[----:B------:R-:W-:Y:S01]  /*1260*/  USHF.L.U32 UR5, UR31, 0x1f, URZ ;  /* 0x0000001f1f057899 */ /* 0x000fe200080006ff */
[----:B------:R-:W-:Y:S01]  /*1270*/  SHF.L.U32 R2, R5, 0x1f, RZ ;  /* 0x0000001f05027819 */ /* 0x000fe200000006ff */
[----:B------:R-:W-:Y:S02]  /*1280*/  ULEA UR6, UR29, UR4, 0x3 ;  /* 0x000000041d067291 */ /* 0x000fe4000f8e18ff */
[----:B-1----:R-:W-:Y:S02]  /*1290*/  ULEA UR7, UR32, UR4, 0x3 ;  /* 0x0000000420077291 */ /* 0x002fe4000f8e18ff */
[----:B----4-:R-:W-:Y:S01]  /*12a0*/  MOV R0, UR5 ;  /* 0x0000000500007c02 */ /* 0x010fe20008000f00 */
[----:B------:R-:W-:Y:S02]  /*12b0*/  ULEA UR9, UR32, UR34, 0x8 ;  /* 0x0000002220097291 */ /* 0x000fe4000f8e40ff */
[----:B------:R-:W-:Y:S02]  /*12c0*/  UIADD3 UR14, UPT, UPT, UR33, UR14, URZ ;  /* 0x0000000e210e7290 */ /* 0x000fe4000fffe0ff */
[----:B-----5:R1:W4:Y:S01]  /*12d0*/  SYNCS.PHASECHK.TRANS64.TRYWAIT P1, [UR6], R0 ;  /* 0x00000000ff0075a7 */ /* 0x0203220008021106 */
[----:B------:R-:W-:Y:S01]  /*12e0*/  UPLOP3.LUT UP2, UPT, UPT, UPT, UPT, 0x40, 0x4 ;  /* 0x000000000004789c */ /* 0x000fe20003f4e870 */
[----:B------:R-:W5:Y:S02]  /*12f0*/  SYNCS.PHASECHK.TRANS64.TRYWAIT P0, [UR7+0x40], R2 ;  /* 0x00004002ff0075a7 */ /* 0x000f640008001107 */
[----:B-1--45:R-:W-:Y:S08]  /*1300*/  @!P0 BRA `(.L_x_24) ;  /* 0x0000002c00288947 */ /* 0x032ff00003800000 */
.L_x_49:
[----:B------:R-:W-:-:S05]  /*1310*/  UMOV UR27, URZ ;  /* 0x000000ff001b7c82 */ /* 0x000fca0008000000 */
.L_x_27:
[----:B------:R-:W-:Y:S02]  /*1320*/  UIADD3 UR13, UPT, UPT, UR29, 0x1, URZ ;  /* 0x000000011d0d7890 */ /* 0x000fe4000fffe0ff */
[----:B------:R-:W-:Y:S02]  /*1330*/  UISETP.GT.U32.AND UP0, UPT, UR27, 0x3e, UPT ;  /* 0x0000003e1b00788c */ /* 0x000fe4000bf04070 */
[----:B----4-:R-:W-:Y:S02]  /*1340*/  ULEA UR48, UR29, UR11, 0xb ;  /* 0x0000000b1d307291 */ /* 0x010fe4000f8e58ff */
[----:B------:R-:W-:Y:S02]  /*1350*/  ULEA UR46, UR29, UR10, 0xa ;  /* 0x0000000a1d2e7291 */ /* 0x000fe4000f8e50ff */
[----:B------:R-:W-:Y:S01]  /*1360*/  ULEA UR5, UR29, UR4, 0x3 ;  /* 0x000000041d057291 */ /* 0x000fe2000f8e18ff */
[----:B------:R-:W-:Y:S01]  /*1370*/  PLOP3.LUT P0, PT, PT, PT, UP0, 0x80, 0x8 ;  /* 0x000000000008781c */ /* 0x000fe20003f0f008 */
[----:B------:R-:W-:Y:S02]  /*1380*/  UISETP.NE.AND UP1, UPT, UR13, 0x3, UPT ;  /* 0x000000030d00788c */ /* 0x000fe4000bf25270 */
[----:B------:R-:W-:Y:S02]  /*1390*/  UIADD3 UR42, UPT, UPT, UR48, 0x2, URZ ;  /* 0x00000002302a7890 */ /* 0x000fe4000fffe0ff */
[----:B------:R-:W-:Y:S02]  /*13a0*/  UIADD3 UR30, UPT, UPT, UR46, 0x2, URZ ;  /* 0x000000022e1e7890 */ /* 0x000fe4000fffe0ff */
[----:B------:R-:W-:Y:S02]  /*13b0*/  UIADD3 UR28, UPT, UPT, UR48, 0x4, URZ ;  /* 0x00000004301c7890 */ /* 0x000fe4000fffe0ff */
[----:B------:R-:W-:Y:S02]  /*13c0*/  UIADD3 UR26, UPT, UPT, UR46, 0x4, URZ ;  /* 0x000000042e1a7890 */ /* 0x000fe4000fffe0ff */
[----:B------:R-:W-:Y:S02]  /*13d0*/  UIADD3 UR6, UPT, UPT, UR48, 0x6, URZ ;  /* 0x0000000630067890 */ /* 0x000fe4000fffe0ff */
[----:B------:R-:W-:Y:S02]  /*13e0*/  UIADD3 UR8, UPT, UPT, UR46, 0x6, URZ ;  /* 0x000000062e087890 */ /* 0x000fe4000fffe0ff */
[----:B------:R-:W-:Y:S02]  /*13f0*/  UIADD3 UR25, UPT, UPT, UR5, 0x18, URZ ;  /* 0x0000001805197890 */ /* 0x000fe4000fffe0ff */
[----:B------:R-:W-:Y:S02]  /*1400*/  USEL UR23, URZ, 0x1, UP1 ;  /* 0x00000001ff177887 */ /* 0x000fe40008800000 */
[----:B------:R-:W-:Y:S01]  /*1410*/  USEL UR29, UR13, URZ, UP1 ;  /* 0x000000ff0d1d7287 */ /* 0x000fe20008800000 */
[----:B------:R-:W-:Y:S01]  /*1420*/  UMOV UR49, 0x40004040 ;  /* 0x4000404000317882 */ /* 0x000fe20000000000 */
[----:B------:R-:W-:Y:S01]  /*1430*/  UMOV UR47, 0x40004040 ;  /* 0x40004040002f7882 */ /* 0x000fe20000000000 */
[----:B------:R-:W-:Y:S01]  /*1440*/  UMOV UR43, 0x40004040 ;  /* 0x40004040002b7882 */ /* 0x000fe20000000000 */
[----:B-----5:R-:W-:Y:S08]  /*1450*/  @P1 BRA `(.L_x_25) ;  /* 0x0000000000101947 */ /* 0x020ff00003800000 */
[----:B------:R-:W-:Y:S06]  /*1460*/  USHF.L.U32 UR13, UR31, 0x1f, URZ ;  /* 0x0000001f1f0d7899 */ /* 0x000fec00080006ff */
[----:B-1----:R-:W-:Y:S04]  /*1470*/  MOV R0, UR13 ;  /* 0x0000000d00007c02 */ /* 0x002fe80008000f00 */
[----:B------:R-:W1:Y:S02]  /*1480*/  SYNCS.PHASECHK.TRANS64.TRYWAIT P1, [UR5], R0 ;  /* 0x00000000ff0075a7 */ /* 0x000e640008021105 */
[----:B-1----:R-:W-:Y:S05]  /*1490*/  @!P1 BRA `(.L_x_26) ;  /* 0x0000002800e49947 */ /* 0x002fea0003800000 */
.L_x_25:
[----:B------:R-:W-:Y:S01]  /*14a0*/  ULOP3.LUT UR31, UR31, UR23, URZ, 0x3c, !UPT ;  /* 0x000000171f1f7292 */ /* 0x000fe2000f8e3cff */
[----:B------:R-:W-:Y:S01]  /*14b0*/  PLOP3.LUT P1, PT, PT, PT, PT, 0x80, 0x8 ;  /* 0x000000000008781c */ /* 0x000fe20003f2f070 */
[----:B------:R-:W-:Y:S01]  /*14c0*/  UIADD3 UR27, UPT, UPT, UR27, 0x1, URZ ;  /* 0x000000011b1b7890 */ /* 0x000fe2000fffe0ff */
[----:B------:R4:W-:Y:S01]  /*14d0*/  UTCHMMA gdesc[UR46], gdesc[UR48], tmem[UR9], tmem[UR44], idesc[UR45], UP2 ;  /* 0x00ff2c302e0075ea */ /* 0x0009e20009000009 */
[----:B------:R-:W-:Y:S02]  /*14e0*/  @!UP0 USHF.L.U32 UR5, UR31, 0x1f, URZ ;  /* 0x0000001f1f058899 */ /* 0x000fe400080006ff */
[----:B------:R-:W-:Y:S01]  /*14f0*/  UPLOP3.LUT UP2, UPT, UPT, UPT, UPT, 0x80, 0x8 ;  /* 0x000000000008789c */ /* 0x000fe20003f4f070 */
[----:B------:R-:W-:Y:S01]  /*1500*/  UMOV UR56, UR6 ;  /* 0x0000000600387c82 */ /* 0x000fe20008000000 */
[----:B------:R-:W-:Y:S02]  /*1510*/  @!UP0 ULEA UR6, UR29, UR4, 0x3 ;  /* 0x000000041d068291 */ /* 0x000fe4000f8e18ff */
[----:B-1----:R-:W-:Y:S01]  /*1520*/  MOV R0, UR5 ;  /* 0x0000000500007c02 */ /* 0x002fe20008000f00 */
[----:B------:R-:W-:Y:S01]  /*1530*/  UMOV UR50, UR30 ;  /* 0x0000001e00327c82 */ /* 0x000fe20008000000 */
[----:B------:R-:W-:Y:S01]  /*1540*/  UMOV UR51, 0x40004040 ;  /* 0x4000404000337882 */ /* 0x000fe20000000000 */
[----:B------:R-:W-:Y:S01]  /*1550*/  UMOV UR52, UR28 ;  /* 0x0000001c00347c82 */ /* 0x000fe20008000000 */
[----:B------:R-:W-:Y:S01]  /*1560*/  UMOV UR53, 0x40004040 ;  /* 0x4000404000357882 */ /* 0x000fe20000000000 */
[----:B------:R-:W-:Y:S01]  /*1570*/  UMOV UR54, UR26 ;  /* 0x0000001a00367c82 */ /* 0x000fe20008000000 */
[----:B------:R-:W-:Y:S01]  /*1580*/  UMOV UR55, 0x40004040 ;  /* 0x4000404000377882 */ /* 0x000fe20000000000 */
[----:B------:R4:W-:Y:S01]  /*1590*/  UTCHMMA gdesc[UR50], gdesc[UR42], tmem[UR9], tmem[UR40], idesc[UR41], UPT ;  /* 0x00ff282a320075ea */ /* 0x0009e2000b800009 */
[----:B------:R-:W-:Y:S01]  /*15a0*/  UMOV UR57, 0x40004040 ;  /* 0x4000404000397882 */ /* 0x000fe20000000000 */
[----:B------:R-:W-:Y:S01]  /*15b0*/  UMOV UR58, UR8 ;  /* 0x00000008003a7c82 */ /* 0x000fe20008000000 */
[----:B------:R-:W-:Y:S01]  /*15c0*/  UMOV UR59, 0x40004040 ;  /* 0x40004040003b7882 */ /* 0x000fe20000000000 */
[----:B------:R4:W-:Y:S01]  /*15d0*/  UTCHMMA gdesc[UR54], gdesc[UR52], tmem[UR9], tmem[UR38], idesc[UR39], UPT ;  /* 0x00ff2634360075ea */ /* 0x0009e2000b800009 */
[----:B------:R4:W-:Y:S01]  /*15e0*/  UTCHMMA gdesc[UR58], gdesc[UR56], tmem[UR9], tmem[UR36], idesc[UR37], UPT ;  /* 0x00ff24383a0075ea */ /* 0x0009e2000b800009 */
[----:B------:R4:W-:Y:S01]  /*15f0*/  UTCBAR.MULTICAST [UR25], URZ, UR24 ;  /* 0x000000ff190073e9 */ /* 0x0009e20008000818 */
[----:B------:R4:W5:Y:S01]  /*1600*/  @!P0 SYNCS.PHASECHK.TRANS64.TRYWAIT P1, [UR6], R0 ;  /* 0x00000000ff0085a7 */ /* 0x0009620008021106 */
[----:B------:R-:W-:Y:S09]  /*1610*/  UISETP.NE.AND UP0, UPT, UR27, 0x40, UPT ;  /* 0x000000401b00788c */ /* 0x000ff2000bf05270 */
[----:B------:R-:W-:Y:S05]  /*1620*/  BRA.U UP0, `(.L_x_27) ;  /* 0xfffffffd003c7547 */ /* 0x000fea000b83ffff */
[----:B------:R-:W-:Y:S02]  /*1630*/  UIADD3 UR7, UPT, UPT, UR7, 0x30, URZ ;  /* 0x0000003007077890 */ /* 0x000fe4000fffe0ff */
[----:B------:R-:W-:-:S04]  /*1640*/  UIADD3 UR32, UPT, UPT, UR32, 0x1, URZ ;  /* 0x0000000120207890 */ /* 0x000fc8000fffe0ff */
[----:B------:R-:W-:-:S03]  /*1650*/  UISETP.NE.AND UP0, UPT, UR32, 0x2, UPT ;  /* 0x000000022000788c */ /* 0x000fc6000bf05270 */
[----:B------:R1:W-:Y:S01]  /*1660*/  UTCBAR.MULTICAST [UR7], URZ, UR22 ;  /* 0x000000ff070073e9 */ /* 0x0003e20008000816 */
[----:B------:R-:W-:Y:S02]  /*1670*/  USEL UR32, UR32, URZ, UP0 ;  /* 0x000000ff20207287 */ /* 0x000fe40008000000 */
[----:B------:R-:W-:Y:S02]  /*1680*/  USEL UR5, URZ, 0x1, UP0 ;  /* 0x00000001ff057887 */ /* 0x000fe40008000000 */
[----:B------:R-:W-:-:S04]  /*1690*/  UISETP.GE.AND UP0, UPT, UR14, 0x100, UPT ;  /* 0x000001000e00788c */ /* 0x000fc8000bf06270 */
[----:B------:R-:W-:-:S05]  /*16a0*/  LOP3.LUT R5, R5, UR5, RZ, 0x3c, !PT ;  /* 0x0000000505057c12 */ /* 0x000fca000f8e3cff */
[----:B------:R-:W-:Y:S05]  /*16b0*/  BRA.U !UP0, `(.L_x_28) ;  /* 0xfffffff908e87547 */ /* 0x000fea000b83ffff */
[----:B------:R-:W-:-:S06]  /*16c0*/  UIADD3 UR32, UPT, UPT, UR32, 0x1, URZ ;  /* 0x0000000120207890 */ /* 0x000fcc000fffe0ff */
[----:B------:R-:W-:Y:S02]  /*16d0*/  MOV R6, UR32 ;  /* 0x0000002000067c02 */ /* 0x000fe40008000f00 */
.L_x_23:
[----:B------:R-:W-:-:S09]  /*16e0*/  UISETP.NE.AND UP0, UPT, UR12, URZ, UPT ;  /* 0x000000ff0c00728c */ /* 0x000fd2000bf05270 */
[----:B------:R-:W-:Y:S05]  /*16f0*/  BRA.U UP0, `(.L_x_22) ;  /* 0x00000001002c7547 */ /* 0x000fea000b800000 */
[----:B-1--4-:R-:W1:Y:S01]  /*1700*/  S2R R0, SR_CgaCtaId ;  /* 0x0000000000007919 */ /* 0x012e620000008800 */
[C---:B------:R-:W-:Y:S02]  /*1710*/  ISETP.NE.AND P0, PT, R6.reuse, 0x2, PT ;  /* 0x000000020600780c */ /* 0x040fe40003f05270 */
[----:B------:R-:W-:Y:S02]  /*1720*/  MOV R2, 0x400 ;  /* 0x0000040000027802 */ /* 0x000fe40000000f00 */
[----:B------:R-:W-:Y:S02]  /*1730*/  SEL R4, RZ, 0x1, P0 ;  /* 0x00000001ff047807 */ /* 0x000fe40000000000 */
[----:B------:R-:W-:Y:S02]  /*1740*/  SEL R6, R6, RZ, P0 ;  /* 0x000000ff06067207 */ /* 0x000fe40000000000 */
[----:B------:R-:W-:-:S05]  /*1750*/  LOP3.LUT R4, R5, R4, RZ, 0x3c, !PT ;  /* 0x0000000405047212 */ /* 0x000fca00078e3cff */
[----:B------:R-:W-:Y:S01]  /*1760*/  IMAD.U32 R4, R4, -0x80000000, RZ ;  /* 0x8000000004047824 */ /* 0x000fe200078e00ff */
[----:B-1----:R-:W-:-:S05]  /*1770*/  LEA R0, R0, R2, 0x18 ;  /* 0x0000000200007211 */ /* 0x002fca00078ec0ff */
[----:B------:R-:W-:-:S04]  /*1780*/  IMAD R0, R6, 0x8, R0 ;  /* 0x0000000806007824 */ /* 0x000fc800078e0200 */
[----:B------:R-:W1:Y:S02]  /*1790*/  SYNCS.PHASECHK.TRANS64.TRYWAIT P0, [R0+URZ+0x40], R4 ;  /* 0x00004004000075a7 */ /* 0x000e6400080011ff */
[----:B-1----:R-:W-:Y:S05]  /*17a0*/  @!P0 BRA `(.L_x_29) ;  /* 0x0000002800408947 */ /* 0x002fea0003800000 */
.L_x_22:
[----:B------:R-:W-:-:S06]  /*17b0*/  UISETP.GT.AND UP0, UPT, UR21, 0x3, UPT ;  /* 0x000000031500788c */ /* 0x000fcc000bf04270 */
[----:B------:R-:W-:-:S13]  /*17c0*/  PLOP3.LUT P0, PT, PT, PT, UP0, 0x80, 0x8 ;  /* 0x000000000008781c */ /* 0x000fda0003f0f008 */
[----:B-12345:R-:W-:Y:S05]  /*17d0*/  @P0 EXIT ;  /* 0x000000000000094d */ /* 0x03efea0003800000 */
[----:B------:R-:W-:-:S09]  /*17e0*/  UISETP.NE.AND UP0, UPT, UR21, URZ, UPT ;  /* 0x000000ff1500728c */ /* 0x000fd2000bf05270 */
[----:B------:R-:W-:Y:S05]  /*17f0*/  BRA.U UP0, `(.L_x_30) ;  /* 0x0000000100b87547 */ /* 0x000fea000b800000 */
[----:B------:R-:W1:Y:S01]  /*1800*/  S2UR UR6, SR_CgaCtaId ;  /* 0x00000000000679c3 */ /* 0x000e620000008800 */
[----:B------:R-:W-:Y:S01]  /*1810*/  NOP ;  /* 0x0000000000007918 */ /* 0x000fe20000000000 */
[----:B------:R-:W-:Y:S01]  /*1820*/  UMOV UR4, 0x40 ;  /* 0x0000004000047882 */ /* 0x000fe20000000000 */
[----:B------:R-:W-:Y:S01]  /*1830*/  UMOV UR5, 0x400 ;  /* 0x0000040000057882 */ /* 0x000fe20000000000 */
[----:B-1----:R-:W-:Y:S02]  /*1840*/  ULEA UR4, UR6, UR4, 0x18 ;  /* 0x0000000406047291 */ /* 0x002fe4000f8ec0ff */
[----:B------:R-:W-:-:S07]  /*1850*/  ULEA UR5, UR6, UR5, 0x18 ;  /* 0x0000000506057291 */ /* 0x000fce000f8ec0ff */
[----:B------:R-:W1:Y:S02]  /*1860*/  LDS.U8 R0, [UR4] ;  /* 0x00000004ff007984 */ /* 0x000e640008000000 */
[----:B-1----:R-:W-:-:S13]  /*1870*/  ISETP.NE.AND P0, PT, R0, RZ, PT ;  /* 0x000000ff0000720c */ /* 0x002fda0003f05270 */
[----:B------:R-:W-:Y:S05]  /*1880*/  @P0 BRA `(.L_x_31) ;  /* 0x00000000007c0947 */ /* 0x000fea0003800000 */
[----:B------:R-:W-:-:S13]  /*1890*/  ELECT P0, URZ, PT ;  /* 0x0000000000ff782f */ /* 0x000fda0003800000 */
[----:B------:R-:W-:Y:S05]  /*18a0*/  @!P0 BRA `(.L_x_32) ;  /* 0x0000000000848947 */ /* 0x000fea0003800000 */
[----:B------:R-:W-:Y:S01]  /*18b0*/  UMOV UR4, 0x10 ;  /* 0x0000001000047882 */ /* 0x000fe20000000000 */
[----:B------:R-:W-:-:S04]  /*18c0*/  IMAD.MOV.U32 R2, RZ, RZ, 0xffff ;  /* 0x0000ffffff027424 */ /* 0x000fc800078e00ff */
[----:B------:R-:W-:Y:S04]  /*18d0*/  DEPBAR.LE SB1, 0x36 ;  /* 0x00009d800000791a */ /* 0x000fe80000000000 */
[----:B------:R-:W1:Y:S02]  /*18e0*/  UTCATOMSWS.FIND_AND_SET.ALIGN UP0, UR4, UR4 ;  /* 0x00000004000475e3 */ /* 0x000e640008000800 */
[----:B-1----:R-:W-:Y:S01]  /*18f0*/  PLOP3.LUT P0, PT, PT, PT, UP0, 0x80, 0x8 ;  /* 0x000000000008781c */ /* 0x002fe20003f0f008 */
[----:B------:R-:W-:-:S03]  /*1900*/  IMAD.U32 R5, RZ, RZ, UR4 ;  /* 0x00000004ff057e24 */ /* 0x000fc6000f8e00ff */
[----:B------:R-:W-:-:S04]  /*1910*/  SEL R0, RZ, 0xffffffff, !P0 ;  /* 0xffffffffff007807 */ /* 0x000fc80004000000 */
[----:B------:R-:W-:Y:S01]  /*1920*/  ISETP.NE.AND P0, PT, R0, RZ, PT ;  /* 0x000000ff0000720c */ /* 0x000fe20003f05270 */
[----:B------:R-:W-:-:S12]  /*1930*/  IMAD.MOV.U32 R0, RZ, RZ, 0x1 ;  /* 0x00000001ff007424 */ /* 0x000fd800078e00ff */
[----:B------:R-:W-:Y:S05]  /*1940*/  @P0 BRA `(.L_x_33) ;  /* 0x0000000000240947 */ /* 0x000fea0003800000 */
.L_x_34:
[----:B------:R-:W-:Y:S05]  /*1950*/  NANOSLEEP 0x64 ;  /* 0x000000640000795d */ /* 0x000fea0003800000 */
[----:B------:R-:W-:-:S05]  /*1960*/  UMOV UR4, 0x10 ;  /* 0x0000001000047882 */ /* 0x000fca0000000000 */
[----:B------:R-:W-:Y:S04]  /*1970*/  DEPBAR.LE SB1, 0x36 ;  /* 0x00009d800000791a */ /* 0x000fe80000000000 */
[----:B------:R-:W1:Y:S02]  /*1980*/  UTCATOMSWS.FIND_AND_SET.ALIGN UP0, UR4, UR4 ;  /* 0x00000004000475e3 */ /* 0x000e640008000800 */
[----:B-1----:R-:W-:Y:S01]  /*1990*/  PLOP3.LUT P0, PT, PT, PT, UP0, 0x80, 0x8 ;  /* 0x000000000008781c */ /* 0x002fe20003f0f008 */
[----:B------:R-:W-:-:S03]  /*19a0*/  IMAD.U32 R5, RZ, RZ, UR4 ;  /* 0x00000004ff057e24 */ /* 0x000fc6000f8e00ff */
[----:B------:R-:W-:-:S04]  /*19b0*/  SEL R4, RZ, 0xffffffff, !P0 ;  /* 0xffffffffff047807 */ /* 0x000fc80004000000 */
[----:B------:R-:W-:-:S13]  /*19c0*/  ISETP.NE.AND P0, PT, R4, RZ, PT ;  /* 0x000000ff0400720c */ /* 0x000fda0003f05270 */
[----:B------:R-:W-:Y:S05]  /*19d0*/  @!P0 BRA `(.L_x_34) ;  /* 0xfffffffc00dc8947 */ /* 0x000fea000383ffff */
.L_x_33:
[C---:B------:R-:W-:Y:S01]  /*19e0*/  VIADD R4, R5.reuse, 0x10 ;  /* 0x0000001005047836 */ /* 0x040fe20000000000 */
[----:B------:R-:W-:Y:S01]  /*19f0*/  UMOV UR4, 0x50 ;  /* 0x0000005000047882 */ /* 0x000fe20000000000 */
[----:B------:R-:W-:Y:S01]  /*1a00*/  SHF.L.U32 R2, R2, R5, RZ ;  /* 0x0000000502027219 */ /* 0x000fe200000006ff */
[----:B------:R-:W-:Y:S01]  /*1a10*/  ULEA UR4, UR6, UR4, 0x18 ;  /* 0x0000000406047291 */ /* 0x000fe2000f8ec0ff */
[----:B------:R-:W-:Y:S01]  /*1a20*/  IMAD.SHL.U32 R5, R5, 0x20, RZ ;  /* 0x0000002005057824 */ /* 0x000fe200078e00ff */
[----:B------:R-:W-:-:S04]  /*1a30*/  SHF.L.U32 R0, R0, R4, RZ ;  /* 0x0000000400007219 */ /* 0x000fc800000006ff */
[----:B------:R-:W-:-:S05]  /*1a40*/  LOP3.LUT R0, R0, R2, RZ, 0xfc, !PT ;  /* 0x0000000200007212 */ /* 0x000fca00078efcff */
[----:B------:R1:W-:Y:S04]  /*1a50*/  ATOMS.OR RZ, [UR4], R0 ;  /* 0x00000000ffff798c */ /* 0x0003e8000b000004 */
[----:B------:R1:W-:Y:S01]  /*1a60*/  STS [UR5+0x58], R5 ;  /* 0x00005805ff007988 */ /* 0x0003e20008000805 */
[----:B------:R-:W-:Y:S05]  /*1a70*/  BRA `(.L_x_32) ;  /* 0x0000000000107947 */ /* 0x000fea0003800000 */
.L_x_31:
[----:B------:R-:W-:Y:S02]  /*1a80*/  MOV R0, 0xffffffff ;  /* 0xffffffff00007802 */ /* 0x000fe40000000f00 */
[----:B------:R-:W-:-:S03]  /*1a90*/  MOV R4, 0x1ac0 ;  /* 0x00001ac000047802 */ /* 0x000fc60000000f00 */
[----:B------:R1:W-:Y:S04]  /*1aa0*/  STS [UR5+0x58], R0 ;  /* 0x00005800ff007988 */ /* 0x0003e80008000805 */
[----:B-1----:R-:W-:Y:S05]  /*1ab0*/  CALL.REL.NOINC `($__internal_1_$__cuda_sm10x_tcgen05_guardrail_trap_phase_invalid_during_alloc) ;  /* 0x0000002400bc7944 */ /* 0x002fea0003c00000 */
.L_x_32:
[----:B------:R-:W-:Y:S05]  /*1ac0*/  WARPSYNC.ALL ;  /* 0x0000000000007948 */ /* 0x000fea0003800000 */
[----:B------:R-:W-:Y:S01]  /*1ad0*/  NOP ;  /* 0x0000000000007918 */ /* 0x000fe20000000000 */
.L_x_30:
[----:B------:R-:W2:Y:S08]  /*1ae0*/  S2UR UR11, SR_CgaCtaId ;  /* 0x00000000000b79c3 */ /* 0x000eb00000008800 */
[----:B------:R-:W-:Y:S06]  /*1af0*/  BAR.SYNC.DEFER_BLOCKING 0x2, 0xa0 ;  /* 0x0082800000007b1d */ /* 0x000fec0000010000 */
[----:B------:R-:W-:-:S02]  /*1b00*/  UMOV UR4, 0x400 ;  /* 0x0000040000047882 */ /* 0x000fc40000000000 */
[----:B------:R-:W3:Y:S01]  /*1b10*/  S2UR UR27, SR_CTAID.Z ;  /* 0x00000000001b79c3 */ /* 0x000ee20000002700 */
[----:B--2---:R-:W-:Y:S02]  /*1b20*/  ULEA UR11, UR11, UR4, 0x18 ;  /* 0x000000040b0b7291 */ /* 0x004fe4000f8ec0ff */
[----:B---3--:R-:W-:-:S07]  /*1b30*/  UISETP.GT.U32.AND UP0, UPT, UR27, 0xff, UPT ;  /* 0x000000ff1b00788c */ /* 0x008fce000bf04070 */
[----:B-1----:R-:W1:Y:S02]  /*1b40*/  LDS R0, [UR11+0x58] ;  /* 0x0000580bff007984 */ /* 0x002e640008000800 */
[----:B-1----:R-:W-:Y:S01]  /*1b50*/  R2UR UR28, R0 ;  /* 0x00000000001c72ca */ /* 0x002fe200000e0000 */
[----:B------:R-:W-:-:S14]  /*1b60*/  BRA.U UP0, `(.L_x_35) ;  /* 0x0000001d00fc7547 */ /* 0x000fdc000b800000 */
[----:B------:R-:W1:Y:S01]  /*1b70*/  LDCU.64 UR4, c[0x0][0x5c0] ;  /* 0x0000b800ff0477ac */ /* 0x000e620008000a00 */
[----:B------:R-:W-:Y:S01]  /*1b80*/  SHF.R.U32.HI R0, RZ, 0x5, R3 ;  /* 0x00000005ff007819 */ /* 0x000fe20000011603 */
[----:B------:R-:W-:Y:S01]  /*1b90*/  IMAD.SHL.U32 R2, R3, 0x40, RZ ;  /* 0x0000004003027824 */ /* 0x000fe200078e00ff */
[----:B------:R-:W2:Y:S02]  /*1ba0*/  LDCU UR10, c[0x0][0x374] ;  /* 0x00006e80ff0a77ac */ /* 0x000ea40008000800 */
[----:B------:R-:W-:Y:S02]  /*1bb0*/  R2UR UR21, R0 ;  /* 0x00000000001572ca */ /* 0x000fe400000e0000 */
[----:B------:R-:W-:Y:S01]  /*1bc0*/  LOP3.LUT R2, R2, 0x7c0, RZ, 0xc0, !PT ;  /* 0x000007c002027812 */ /* 0x000fe200078ec0ff */
[----:B------:R-:W3:Y:S01]  /*1bd0*/  LDCU.64 UR30, c[0x0][0x348] ;  /* 0x00006900ff1e77ac */ /* 0x000ee20008000a00 */
[----:B------:R-:W-:Y:S01]  /*1be0*/  UMOV UR24, URZ ;  /* 0x000000ff00187c82 */ /* 0x000fe20008000000 */
[----:B------:R-:W-:Y:S01]  /*1bf0*/  UMOV UR23, URZ ;  /* 0x000000ff00177c82 */ /* 0x000fe20008000000 */
[----:B-1----:R-:W-:-:S07]  /*1c00*/  UIMAD.WIDE.U32 UR6, UR27, UR5, URZ ;  /* 0x000000051b0672a5 */ /* 0x002fce000f8e00ff */
[----:B------:R-:W-:Y:S01]  /*1c10*/  IMAD.U32 R0, RZ, RZ, UR21 ;  /* 0x00000015ff007e24 */ /* 0x000fe2000f8e00ff */
[----:B------:R-:W-:Y:S02]  /*1c20*/  ULEA UR25, UR21, UR28, 0x15 ;  /* 0x0000001c15197291 */ /* 0x000fe4000f8ea8ff */
[----:B------:R-:W-:Y:S01]  /*1c30*/  UIADD3 UR5, UPT, UPT, UR27, -UR7, URZ ;  /* 0x800000071b057290 */ /* 0x000fe2000fffe0ff */
[----:B------:R-:W-:-:S03]  /*1c40*/  IMAD R0, R0, 0x800, R2 ;  /* 0x0000080000007824 */ /* 0x000fc600078e0202 */
[----:B------:R-:W-:Y:S01]  /*1c50*/  USHF.R.U32.HI UR5, URZ, UR20, UR5 ;  /* 0x00000014ff057299 */ /* 0x000fe20008011605 */
[----:B------:R-:W-:Y:S01]  /*1c60*/  VIADD R4, R0, UR11 ;  /* 0x0000000b00047c36 */ /* 0x000fe20008000000 */
[----:B------:R-:W-:Y:S01]  /*1c70*/  S2UR UR11, SR_CTAID.Y ;  /* 0x00000000000b79c3 */ /* 0x000fe20000002600 */
[----:B------:R-:W1:Y:S02]  /*1c80*/  LDCU UR6, c[0x0][0x5d0] ;  /* 0x0000ba00ff0677ac */ /* 0x000e640008000800 */
[C---:B------:R-:W-:Y:S01]  /*1c90*/  VIADD R0, R4.reuse, 0x8420 ;  /* 0x0000842004007836 */ /* 0x040fe20000000000 */
[----:B------:R-:W-:Y:S01]  /*1ca0*/  UIADD3 UR5, UPT, UPT, UR7, UR5, URZ ;  /* 0x0000000507057290 */ /* 0x000fe2000fffe0ff */
[----:B------:R-:W-:-:S03]  /*1cb0*/  VIADD R2, R4, 0x8430 ;  /* 0x0000843004027836 */ /* 0x000fc60000000000 */
[----:B------:R-:W-:Y:S01]  /*1cc0*/  SHF.R.U32.HI R72, RZ, 0x3, R0 ;  /* 0x00000003ff487819 */ /* 0x000fe20000011600 */
[----:B------:R-:W-:Y:S01]  /*1cd0*/  USHF.R.U32.HI UR14, URZ, UR19, UR5 ;  /* 0x00000013ff0e7299 */ /* 0x000fe20008011605 */
[C---:B------:R-:W-:Y:S01]  /*1ce0*/  VIADD R6, R4.reuse, 0x430 ;  /* 0x0000043004067836 */ /* 0x040fe20000000000 */
[----:B------:R-:W-:Y:S01]  /*1cf0*/  SHF.R.U32.HI R73, RZ, 0x3, R2 ;  /* 0x00000003ff497819 */ /* 0x000fe20000011602 */
[----:B------:R-:W-:Y:S01]  /*1d00*/  VIADD R5, R4, 0x420 ;  /* 0x0000042004057836 */ /* 0x000fe20000000000 */
[----:B------:R-:W-:Y:S01]  /*1d10*/  UIADD3 UR14, UPT, UPT, -UR14, URZ, URZ ;  /* 0x000000ff0e0e7290 */ /* 0x000fe2000fffe1ff */
[----:B------:R-:W-:Y:S01]  /*1d20*/  LOP3.LUT R72, R0, 0x30, R72, 0x78, !PT ;  /* 0x0000003000487812 */ /* 0x000fe200078e7848 */
[----:B------:R-:W-:Y:S01]  /*1d30*/  VIADD R0, R4, 0x8400 ;  /* 0x0000840004007836 */ /* 0x000fe20000000000 */
[----:B------:R-:W-:Y:S01]  /*1d40*/  LOP3.LUT R73, R2, 0x30, R73, 0x78, !PT ;  /* 0x0000003002497812 */ /* 0x000fe200078e7849 */
[----:B------:R-:W-:Y:S01]  /*1d50*/  UIMAD UR14, UR4, UR14, UR27 ;  /* 0x0000000e040e72a4 */ /* 0x000fe2000f8e021b */
[----:B------:R-:W-:Y:S01]  /*1d60*/  VIADD R2, R4, 0x8410 ;  /* 0x0000841004027836 */ /* 0x000fe20000000000 */
[----:B------:R-:W4:Y:S01]  /*1d70*/  LDCU.64 UR4, c[0x0][0x5d8] ;  /* 0x0000bb00ff0477ac */ /* 0x000f220008000a00 */
[----:B------:R-:W-:-:S02]  /*1d80*/  SHF.R.U32.HI R70, RZ, 0x3, R0 ;  /* 0x00000003ff467819 */ /* 0x000fc40000011600 */
[----:B------:R-:W-:Y:S01]  /*1d90*/  SHF.R.U32.HI R69, RZ, 0x3, R6 ;  /* 0x00000003ff457819 */ /* 0x000fe20000011606 */
[----:B-1----:R-:W-:Y:S01]  /*1da0*/  UIMAD.WIDE.U32 UR6, UR14, UR6, URZ ;  /* 0x000000060e0672a5 */ /* 0x002fe2000f8e00ff */
[----:B------:R-:W-:Y:S01]  /*1db0*/  LOP3.LUT R70, R0, 0x30, R70, 0x78, !PT ;  /* 0x0000003000467812 */ /* 0x000fe200078e7846 */
[C---:B------:R-:W-:Y:S01]  /*1dc0*/  VIADD R0, R4.reuse, 0x400 ;  /* 0x0000040004007836 */ /* 0x040fe20000000000 */
[----:B------:R-:W-:Y:S01]  /*1dd0*/  SHF.R.U32.HI R71, RZ, 0x3, R2 ;  /* 0x00000003ff477819 */ /* 0x000fe20000011602 */
[----:B------:R-:W-:Y:S01]  /*1de0*/  UIADD3 UR6, UPT, UPT, UR14, -UR7, URZ ;  /* 0x800000070e067290 */ /* 0x000fe2000fffe0ff */
[----:B------:R-:W-:Y:S01]  /*1df0*/  VIADD R4, R4, 0x410 ;  /* 0x0000041004047836 */ /* 0x000fe20000000000 */
[----:B------:R-:W-:Y:S02]  /*1e00*/  SHF.R.U32.HI R68, RZ, 0x3, R5 ;  /* 0x00000003ff447819 */ /* 0x000fe40000011605 */
[----:B------:R-:W-:Y:S01]  /*1e10*/  USHF.R.U32.HI UR6, URZ, UR18, UR6 ;  /* 0x00000012ff067299 */ /* 0x000fe20008011606 */
[----:B------:R-:W-:-:S02]  /*1e20*/  LOP3.LUT R71, R2, 0x30, R71, 0x78, !PT ;  /* 0x0000003002477812 */ /* 0x000fc400078e7847 */
[----:B------:R-:W-:Y:S01]  /*1e30*/  SHF.R.U32.HI R2, RZ, 0x3, R0 ;  /* 0x00000003ff027819 */ /* 0x000fe20000011600 */
[----:B------:R-:W-:Y:S01]  /*1e40*/  UIADD3 UR6, UPT, UPT, UR7, UR6, URZ ;  /* 0x0000000607067290 */ /* 0x000fe2000fffe0ff */
[----:B------:R-:W-:Y:S02]  /*1e50*/  SHF.R.U32.HI R3, RZ, 0x3, R4 ;  /* 0x00000003ff037819 */ /* 0x000fe40000011604 */
[----:B------:R-:W-:Y:S01]  /*1e60*/  LOP3.LUT R2, R0, 0x30, R2, 0x78, !PT ;  /* 0x0000003000027812 */ /* 0x000fe200078e7802 */
[----:B------:R-:W-:Y:S01]  /*1e70*/  USHF.R.U32.HI UR6, URZ, UR17, UR6 ;  /* 0x00000011ff067299 */ /* 0x000fe20008011606 */
[----:B------:R-:W-:Y:S01]  /*1e80*/  LOP3.LUT R69, R6, 0x30, R69, 0x78, !PT ;  /* 0x0000003006457812 */ /* 0x000fe200078e7845 */
[----:B------:R-:W-:Y:S01]  /*1e90*/  IMAD.MOV.U32 R0, RZ, RZ, RZ ;  /* 0x000000ffff007224 */ /* 0x000fe200078e00ff */
[----:B------:R-:W-:Y:S01]  /*1ea0*/  LOP3.LUT R68, R5, 0x30, R68, 0x78, !PT ;  /* 0x0000003005447812 */ /* 0x000fe200078e7844 */
[----:B----4-:R-:W-:Y:S01]  /*1eb0*/  UIMAD.WIDE.U32 UR8, UR6, UR5, URZ ;  /* 0x00000005060872a5 */ /* 0x010fe2000f8e00ff */
[----:B------:R-:W-:-:S06]  /*1ec0*/  LOP3.LUT R3, R4, 0x30, R3, 0x78, !PT ;  /* 0x0000003004037812 */ /* 0x000fcc00078e7803 */
[----:B------:R-:W-:Y:S02]  /*1ed0*/  UMOV UR7, UR9 ;  /* 0x0000000900077c82 */ /* 0x000fe40008000000 */
[----:B------:R-:W-:Y:S02]  /*1ee0*/  UIADD3 UR5, UPT, UPT, UR6, -UR7, URZ ;  /* 0x8000000706057290 */ /* 0x000fe4000fffe0ff */
[----:B------:R-:W2:Y:S02]  /*1ef0*/  LDCU UR9, c[0x0][0x370] ;  /* 0x00006e00ff0977ac */ /* 0x000ea40008000800 */
[----:B------:R-:W-:Y:S01]  /*1f00*/  USHF.R.U32.HI UR5, URZ, UR16, UR5 ;  /* 0x00000010ff057299 */ /* 0x000fe20008011605 */
[----:B------:R-:W1:Y:S03]  /*1f10*/  LDCU UR8, c[0x0][0x378] ;  /* 0x00006f00ff0877ac */ /* 0x000e660008000800 */
[----:B------:R-:W-:Y:S01]  /*1f20*/  UIADD3 UR5, UPT, UPT, UR7, UR5, URZ ;  /* 0x0000000507057290 */ /* 0x000fe2000fffe0ff */
[----:B------:R-:W4:Y:S03]  /*1f30*/  S2UR UR7, SR_CgaCtaId ;  /* 0x00000000000779c3 */ /* 0x000f260000008800 */
[----:B------:R-:W-:-:S04]  /*1f40*/  USHF.R.U32.HI UR5, URZ, UR15, UR5 ;  /* 0x0000000fff057299 */ /* 0x000fc80008011605 */
[----:B------:R-:W-:Y:S02]  /*1f50*/  UIADD3 UR5, UPT, UPT, -UR5, URZ, URZ ;  /* 0x000000ff05057290 */ /* 0x000fe4000fffe1ff */
[----:B--2---:R-:W-:Y:S02]  /*1f60*/  UIMAD UR10, UR10, UR9, URZ ;  /* 0x000000090a0a72a4 */ /* 0x004fe4000f8e02ff */
[----:B------:R-:W-:Y:S02]  /*1f70*/  UIMAD UR4, UR4, UR5, UR6 ;  /* 0x00000005040472a4 */ /* 0x000fe4000f8e0206 */
[----:B-1----:R-:W-:Y:S02]  /*1f80*/  UIMAD UR8, UR10, UR8, URZ ;  /* 0x000000080a0872a4 */ /* 0x002fe4000f8e02ff */
[----:B------:R-:W-:Y:S02]  /*1f90*/  UIADD3 UR6, UPT, UPT, -UR6, URZ, URZ ;  /* 0x000000ff06067290 */ /* 0x000fe4000fffe1ff */
[----:B------:R-:W-:Y:S01]  /*1fa0*/  ULEA.HI UR26, UR8, UR8, URZ, 0x1 ;  /* 0x00000008081a7291 */ /* 0x000fe2000f8f08ff */
[----:B------:R-:W1:Y:S01]  /*1fb0*/  LDCU UR5, c[0x0][0x5cc] ;  /* 0x0000b980ff0577ac */ /* 0x000e620008000800 */
[----:B------:R-:W-:-:S02]  /*1fc0*/  UMOV UR9, 0x400 ;  /* 0x0000040000097882 */ /* 0x000fc40000000000 */
[----:B------:R-:W-:Y:S02]  /*1fd0*/  USHF.R.S32.HI UR26, URZ, 0x1, UR26 ;  /* 0x00000001ff1a7899 */ /* 0x000fe4000801141a */
[----:B----4-:R-:W-:Y:S02]  /*1fe0*/  ULEA UR7, UR7, UR9, 0x18 ;  /* 0x0000000907077291 */ /* 0x010fe4000f8ec0ff */
[----:B-1-3--:R-:W-:-:S12]  /*1ff0*/  UIMAD UR14, UR5, UR6, UR14 ;  /* 0x00000006050e72a4 */ /* 0x00afd8000f8e020e */
.L_x_39:
[----:B------:R-:W-:Y:S01]  /*2000*/  ULEA UR22, UR23, UR7, 0x3 ;  /* 0x0000000717167291 */ /* 0x000fe2000f8e18ff */
[----:B------:R-:W-:Y:S01]  /*2010*/  SHF.L.U32 R6, R0, 0x1f, RZ ;  /* 0x0000001f00067819 */ /* 0x000fe200000006ff */
[----:B------:R-:W1:Y:S01]  /*2020*/  S2UR UR29, SR_CgaCtaId ;  /* 0x00000000001d79c3 */ /* 0x000e620000008800 */
[----:B------:R-:W-:Y:S02]  /*2030*/  UIADD3 UR5, UPT, UPT, UR4, UR4, URZ ;  /* 0x0000000404057290 */ /* 0x000fe4000fffe0ff */
[----:B------:R-:W-:Y:S02]  /*2040*/  UIADD3 UR40, UP1, UPT, UR30, 0x140, URZ ;  /* 0x000001401e287890 */ /* 0x000fe4000ff3e0ff */
[----:B------:R-:W-:Y:S02]  /*2050*/  ULOP3.LUT UR5, UR5, 0x1, UR11, 0xf8, !UPT ;  /* 0x0000000105057892 */ /* 0x000fe4000f8ef80b */
[----:B------:R-:W-:Y:S01]  /*2060*/  UIADD3 UR38, UP0, UPT, UR30, 0x1c0, URZ ;  /* 0x000001c01e267890 */ /* 0x000fe2000ff1e0ff */
[----:B------:R-:W2:Y:S01]  /*2070*/  SYNCS.PHASECHK.TRANS64.TRYWAIT P0, [UR22+0x30], R6 ;  /* 0x00003006ff0075a7 */ /* 0x000ea20008001116 */
[----:B------:R-:W-:Y:S01]  /*2080*/  UMOV UR4, 0x400 ;  /* 0x0000040000047882 */ /* 0x000fe20000000000 */
[----:B------:R-:W-:-:S02]  /*2090*/  USHF.L.U32 UR13, UR5, 0x8, URZ ;  /* 0x00000008050d7899 */ /* 0x000fc400080006ff */
[----:B------:R-:W-:Y:S02]  /*20a0*/  ULEA UR36, UR23, UR25, 0x8 ;  /* 0x0000001917247291 */ /* 0x000fe4000f8e40ff */
[----:B------:R-:W-:Y:S01]  /*20b0*/  USHF.L.U32 UR35, UR24, 0x3, URZ ;  /* 0x0000000318237899 */ /* 0x000fe200080006ff */
[----:B------:R-:W3:Y:S01]  /*20c0*/  LDCU UR32, c[0x0][0x5e4] ;  /* 0x0000bc80ff2077ac */ /* 0x000ee20008000800 */
[----:B------:R-:W-:Y:S02]  /*20d0*/  USHF.L.U32 UR14, UR14, 0x7, URZ ;  /* 0x000000070e0e7899 */ /* 0x000fe400080006ff */
[----:B------:R-:W-:Y:S02]  /*20e0*/  UIADD3.X UR41, UPT, UPT, URZ, UR31, URZ, UP1, !UPT ;  /* 0x0000001fff297290 */ /* 0x000fe40008ffe4ff */
[----:B-1----:R-:W-:Y:S02]  /*20f0*/  ULEA UR29, UR29, UR4, 0x18 ;  /* 0x000000041d1d7291 */ /* 0x002fe4000f8ec0ff */
[----:B------:R-:W-:-:S02]  /*2100*/  UIADD3.X UR39, UPT, UPT, URZ, UR31, URZ, UP0, !UPT ;  /* 0x0000001fff277290 */ /* 0x000fc400087fe4ff */
[----:B------:R-:W-:Y:S01]  /*2110*/  USHF.L.U32 UR5, UR5, 0x7, URZ ;  /* 0x0000000705057899 */ /* 0x000fe200080006ff */
[----:B--23--:R-:W-:Y:S11]  /*2120*/  @!P0 BRA `(.L_x_36) ;  /* 0x0000001c00f88947 */ /* 0x00cff60003800000 */
.L_x_53:
[----:B------:R-:W-:Y:S01]  /*2130*/  UMOV UR34, 0x1 ;  /* 0x0000000100227882 */ /* 0x000fe20000000000 */
[----:B------:R-:W-:-:S05]  /*2140*/  UMOV UR33, UR35 ;  /* 0x0000002300217c82 */ /* 0x000fca0008000000 */
.L_x_38:
[----:B-1----:R-:W-:Y:S01]  /*2150*/  LDTM.x32 R36, tmem[UR36+0x20] ;  /* 0x00002024002479ee */ /* 0x002fe200082c0000 */
[----:B-1----:R-:W1:Y:S01]  /*2160*/  LDTM.x32 R4, tmem[UR36] ;  /* 0x00000024000479ee */ /* 0x002e6200082c0000 */
[----:B------:R-:W-:Y:S02]  /*2170*/  USHF.R.S32.HI UR12, URZ, 0x1f, UR33 ;  /* 0x0000001fff0c7899 */ /* 0x000fe40008011421 */
[----:B------:R-:W-:Y:S02]  /*2180*/  UIADD3 UR4, UPT, UPT, UR33, 0x1, URZ ;  /* 0x0000000121047890 */ /* 0x000fe4000fffe0ff */
[----:B------:R-:W-:Y:S02]  /*2190*/  ULEA.HI UR12, UR12, UR33, URZ, 0x2 ;  /* 0x000000210c0c7291 */ /* 0x000fe4000f8f10ff */
[----:B------:R-:W-:Y:S02]  /*21a0*/  USHF.R.S32.HI UR8, URZ, 0x1f, UR4 ;  /* 0x0000001fff087899 */ /* 0x000fe40008011404 */
[----:B------:R-:W-:-:S02]  /*21b0*/  ULOP3.LUT UR12, UR12, 0xfffffffc, URZ, 0xc0, !UPT ;  /* 0xfffffffc0c0c7892 */ /* 0x000fc4000f8ec0ff */
[----:B------:R-:W-:Y:S02]  /*21c0*/  ULEA.HI UR8, UR8, UR4, URZ, 0x2 ;  /* 0x0000000408087291 */ /* 0x000fe4000f8f10ff */
[----:B------:R-:W-:Y:S02]  /*21d0*/  UIADD3 UR12, UPT, UPT, -UR12, UR33, URZ ;  /* 0x000000210c0c7290 */ /* 0x000fe4000fffe1ff */
[----:B------:R-:W-:Y:S02]  /*21e0*/  ULOP3.LUT UR8, UR8, 0xfffffffc, URZ, 0xc0, !UPT ;  /* 0xfffffffc08087892 */ /* 0x000fe4000f8ec0ff */
[----:B------:R-:W-:Y:S02]  /*21f0*/  UISETP.NE.AND UP0, UPT, UR21, URZ, UPT ;  /* 0x000000ff1500728c */ /* 0x000fe4000bf05270 */
[----:B------:R-:W-:Y:S01]  /*2200*/  MOV R74, UR12 ;  /* 0x0000000c004a7c02 */ /* 0x000fe20008000f00 */
[----:B------:R-:W-:Y:S02]  /*2210*/  UIADD3 UR8, UPT, UPT, UR4, -UR8, URZ ;  /* 0x8000000804087290 */ /* 0x000fe4000fffe0ff */
[----:B------:R-:W-:Y:S01]  /*2220*/  ULEA.HI UR4, UR35, UR35, URZ, 0x1 ;  /* 0x0000002323047291 */ /* 0x000fe2000f8f08ff */
[----:B------:R-:W-:Y:S01]  /*2230*/  LEA R79, R74, R2, 0xd ;  /* 0x000000024a4f7211 */ /* 0x000fe200078e68ff */
[----:B-1----:R-:W-:Y:S01]  /*2240*/  FMUL R75, R7, UR32 ;  /* 0x00000020074b7c20 */ /* 0x002fe20008400000 */
[----:B------:R-:W-:Y:S01]  /*2250*/  FMUL R76, R6, UR32 ;  /* 0x00000020064c7c20 */ /* 0x000fe20008400000 */
[----:B------:R-:W-:Y:S01]  /*2260*/  FMUL R77, R5, UR32 ;  /* 0x00000020054d7c20 */ /* 0x000fe20008400000 */
[----:B------:R-:W-:Y:S01]  /*2270*/  FMUL R78, R4, UR32 ;  /* 0x00000020044e7c20 */ /* 0x000fe20008400000 */
[----:B------:R-:W-:Y:S01]  /*2280*/  FMUL R9, R9, UR32 ;  /* 0x0000002009097c20 */ /* 0x000fe20008400000 */
[----:B------:R-:W-:Y:S01]  /*2290*/  FMUL R8, R8, UR32 ;  /* 0x0000002008087c20 */ /* 0x000fe20008400000 */
[----:B------:R-:W-:Y:S01]  /*22a0*/  FMUL R11, R11, UR32 ;  /* 0x000000200b0b7c20 */ /* 0x000fe20008400000 */
[----:B------:R-:W-:Y:S01]  /*22b0*/  FMUL R10, R10, UR32 ;  /* 0x000000200a0a7c20 */ /* 0x000fe20008400000 */
[----:B------:R-:W-:Y:S01]  /*22c0*/  F2FP.BF16.F32.PACK_AB R5, R75, R76 ;  /* 0x0000004c4b05723e */ /* 0x000fe200000010ff */
[----:B------:R-:W-:Y:S01]  /*22d0*/  FMUL R53, R53, UR32 ;  /* 0x0000002035357c20 */ /* 0x000fe20008400000 */
[----:B------:R-:W-:Y:S01]  /*22e0*/  F2FP.BF16.F32.PACK_AB R4, R77, R78 ;  /* 0x0000004e4d04723e */ /* 0x000fe200000010ff */
[----:B------:R-:W-:Y:S01]  /*22f0*/  FMUL R52, R52, UR32 ;  /* 0x0000002034347c20 */ /* 0x000fe20008400000 */
[----:B------:R-:W-:Y:S01]  /*2300*/  F2FP.BF16.F32.PACK_AB R6, R9, R8 ;  /* 0x000000080906723e */ /* 0x000fe200000010ff */
[----:B------:R-:W-:Y:S01]  /*2310*/  FMUL R13, R13, UR32 ;  /* 0x000000200d0d7c20 */ /* 0x000fe20008400000 */
[----:B------:R-:W-:Y:S01]  /*2320*/  F2FP.BF16.F32.PACK_AB R7, R11, R10 ;  /* 0x0000000a0b07723e */ /* 0x000fe200000010ff */
[----:B------:R-:W-:Y:S01]  /*2330*/  FMUL R12, R12, UR32 ;  /* 0x000000200c0c7c20 */ /* 0x000fe20008400000 */
[----:B------:R-:W-:Y:S01]  /*2340*/  FMUL R14, R14, UR32 ;  /* 0x000000200e0e7c20 */ /* 0x000fe20008400000 */
[----:B------:R-:W-:Y:S01]  /*2350*/  FMUL R17, R17, UR32 ;  /* 0x0000002011117c20 */ /* 0x000fe20008400000 */
[----:B------:R-:W-:Y:S01]  /*2360*/  FMUL R16, R16, UR32 ;  /* 0x0000002010107c20 */ /* 0x000fe20008400000 */
[----:B------:R1:W-:Y:S01]  /*2370*/  STS.128 [R79], R4 ;  /* 0x000000044f007388 */ /* 0x0003e20000000c00 */
[----:B------:R-:W-:Y:S01]  /*2380*/  FMUL R19, R19, UR32 ;  /* 0x0000002013137c20 */ /* 0x000fe20008400000 */
[----:B------:R-:W-:Y:S01]  /*2390*/  FMUL R80, R18, UR32 ;  /* 0x0000002012507c20 */ /* 0x000fe20008400000 */
[----:B------:R-:W-:Y:S01]  /*23a0*/  LEA R82, R74, R3, 0xd ;  /* 0x000000034a527211 */ /* 0x000fe200078e68ff */
[----:B------:R-:W-:Y:S01]  /*23b0*/  FMUL R54, R54, UR32 ;  /* 0x0000002036367c20 */ /* 0x000fe20008400000 */
        /* <DEDUP_REMOVED lines=8> */
[----:B------:R-:W-:Y:S01]  /*2440*/  FMUL R86, R56, -1.4426950216293334961 ;  /* 0xbfb8aa3b38567820 */ /* 0x000fe20000400000 */
[----:B------:R-:W-:Y:S01]  /*2450*/  FMUL R55, R55, UR32 ;  /* 0x0000002037377c20 */ /* 0x000fe20008400000 */
[----:B------:R-:W-:Y:S01]  /*2460*/  FMUL R57, R57, UR32 ;  /* 0x0000002039397c20 */ /* 0x000fe20008400000 */
[----:B------:R-:W-:Y:S01]  /*2470*/  LEA R24, R74, R68, 0xd ;  /* 0x000000444a187211 */ /* 0x000fe200078e68ff */
[----:B------:R-:W-:Y:S01]  /*2480*/  FMUL R45, R45, UR32 ;  /* 0x000000202d2d7c20 */ /* 0x000fe20008400000 */
[----:B------:R-:W-:Y:S01]  /*2490*/  FMUL R81, R55, -1.4426950216293334961 ;  /* 0xbfb8aa3b37517820 */ /* 0x000fe20000400000 */
[----:B------:R-:W-:Y:S01]  /*24a0*/  FMUL R84, R57, -1.4426950216293334961 ;  /* 0xbfb8aa3b39547820 */ /* 0x000fe20000400000 */
[----:B------:R-:W-:Y:S01]  /*24b0*/  MUFU.EX2 R86, R86 ;  /* 0x0000005600567308 */ /* 0x000fe20000000800 */
[----:B------:R-:W-:Y:S01]  /*24c0*/  FMUL R47, R47, UR32 ;  /* 0x000000202f2f7c20 */ /* 0x000fe20008400000 */
[----:B------:R-:W-:Y:S01]  /*24d0*/  FMUL R48, R48, UR32 ;  /* 0x0000002030307c20 */ /* 0x000fe20008400000 */
[----:B------:R-:W-:Y:S01]  /*24e0*/  FMUL R49, R49, UR32 ;  /* 0x0000002031317c20 */ /* 0x000fe20008400000 */
[----:B------:R-:W-:Y:S01]  /*24f0*/  FMUL R50, R50, UR32 ;  /* 0x0000002032327c20 */ /* 0x000fe20008400000 */
[----:B------:R-:W-:Y:S01]  /*2500*/  FMUL R44, R44, UR32 ;  /* 0x000000202c2c7c20 */ /* 0x000fe20008400000 */
[----:B------:R-:W-:Y:S01]  /*2510*/  FMUL R88, R48, -1.4426950216293334961 ;  /* 0xbfb8aa3b30587820 */ /* 0x000fe20000400000 */
[----:B------:R-:W-:Y:S01]  /*2520*/  FMUL R87, R49, -1.4426950216293334961 ;  /* 0xbfb8aa3b31577820 */ /* 0x000fe20000400000 */
[----:B------:R-:W2:Y:S01]  /*2530*/  MUFU.EX2 R81, R81 ;  /* 0x0000005100517308 */ /* 0x000ea20000000800 */
[----:B------:R-:W-:Y:S01]  /*2540*/  FMUL R90, R50, -1.4426950216293334961 ;  /* 0xbfb8aa3b325a7820 */ /* 0x000fe20000400000 */
[----:B------:R-:W-:Y:S01]  /*2550*/  FMUL R51, R51, UR32 ;  /* 0x0000002033337c20 */ /* 0x000fe20008400000 */
[----:B-1----:R-:W-:Y:S01]  /*2560*/  FMUL R4, R53, -1.4426950216293334961 ;  /* 0xbfb8aa3b35047820 */ /* 0x002fe20000400000 */
[----:B------:R-:W-:Y:S01]  /*2570*/  FMUL R79, R15, UR32 ;  /* 0x000000200f4f7c20 */ /* 0x000fe20008400000 */
[----:B------:R-:W-:Y:S01]  /*2580*/  F2FP.BF16.F32.PACK_AB R6, R17, R16 ;  /* 0x000000101106723e */ /* 0x000fe200000010ff */
[----:B------:R-:W-:Y:S01]  /*2590*/  FMUL R89, R51, -1.4426950216293334961 ;  /* 0xbfb8aa3b33597820 */ /* 0x000fe20000400000 */
[----:B------:R-:W-:Y:S01]  /*25a0*/  F2FP.BF16.F32.PACK_AB R7, R19, R80 ;  /* 0x000000501307723e */ /* 0x000fe200000010ff */
[----:B------:R1:W3:Y:S01]  /*25b0*/  MUFU.EX2 R15, R4 ;  /* 0x00000004000f7308 */ /* 0x0002e20000000800 */
[----:B------:R-:W-:Y:S01]  /*25c0*/  F2FP.BF16.F32.PACK_AB R5, R79, R14 ;  /* 0x0000000e4f05723e */ /* 0x000fe200000010ff */
[----:B------:R-:W-:Y:S01]  /*25d0*/  FMUL R39, R39, UR32 ;  /* 0x0000002027277c20 */ /* 0x000fe20008400000 */
[----:B------:R-:W-:Y:S01]  /*25e0*/  FMUL R46, R46, UR32 ;  /* 0x000000202e2e7c20 */ /* 0x000fe20008400000 */
[----:B------:R-:W-:Y:S01]  /*25f0*/  FMUL R61, R61, UR32 ;  /* 0x000000203d3d7c20 */ /* 0x000fe20008400000 */
[----:B------:R-:W-:Y:S01]  /*2600*/  FMUL R41, R41, UR32 ;  /* 0x0000002029297c20 */ /* 0x000fe20008400000 */
[----:B------:R-:W-:Y:S01]  /*2610*/  FMUL R29, R29, UR32 ;  /* 0x000000201d1d7c20 */ /* 0x000fe20008400000 */
[----:B------:R-:W-:Y:S01]  /*2620*/  FMUL R28, R28, UR32 ;  /* 0x000000201c1c7c20 */ /* 0x000fe20008400000 */
[----:B------:R-:W4:Y:S01]  /*2630*/  MUFU.EX2 R84, R84 ;  /* 0x0000005400547308 */ /* 0x000f220000000800 */
[----:B--2---:R-:W-:Y:S01]  /*2640*/  FADD R81, R81, 1 ;  /* 0x3f80000051517421 */ /* 0x004fe20000000000 */
[----:B------:R-:W-:Y:S01]  /*2650*/  FMUL R31, R31, UR32 ;  /* 0x000000201f1f7c20 */ /* 0x000fe20008400000 */
[----:B------:R-:W-:Y:S01]  /*2660*/  FMUL R30, R30, UR32 ;  /* 0x000000201e1e7c20 */ /* 0x000fe20008400000 */
[----:B------:R-:W-:Y:S01]  /*2670*/  FMUL R33, R33, UR32 ;  /* 0x0000002021217c20 */ /* 0x000fe20008400000 */
[----:B------:R-:W-:Y:S01]  /*2680*/  FMUL R32, R32, UR32 ;  /* 0x0000002020207c20 */ /* 0x000fe20008400000 */
[----:B------:R-:W-:Y:S01]  /*2690*/  FMUL R35, R35, UR32 ;  /* 0x0000002023237c20 */ /* 0x000fe20008400000 */
[----:B------:R-:W-:Y:S01]  /*26a0*/  FMUL R34, R34, UR32 ;  /* 0x0000002022227c20 */ /* 0x000fe20008400000 */
[----:B------:R-:W2:Y:S01]  /*26b0*/  MUFU.EX2 R88, R88 ;  /* 0x0000005800587308 */ /* 0x000ea20000000800 */
[----:B-1----:R-:W-:Y:S01]  /*26c0*/  FMUL R4, R52, -1.4426950216293334961 ;  /* 0xbfb8aa3b34047820 */ /* 0x002fe20000400000 */
[----:B---3--:R-:W-:Y:S01]  /*26d0*/  FADD R15, R15, 1 ;  /* 0x3f8000000f0f7421 */ /* 0x008fe20000000000 */
[----:B------:R-:W-:Y:S01]  /*26e0*/  LEA R74, R74, R69, 0xd ;  /* 0x000000454a4a7211 */ /* 0x000fe200078e68ff */
[----:B------:R-:W-:-:S04]  /*26f0*/  ULOP3.LUT UR4, UR4, 0xfffffffe, URZ, 0xc0, !UPT ;  /* 0xfffffffe04047892 */ /* 0x000fc8000f8ec0ff */
[----:B------:R1:W3:Y:S01]  /*2700*/  MUFU.EX2 R18, R4 ;  /* 0x0000000400127308 */ /* 0x0002e20000000800 */
[----:B----4-:R-:W-:Y:S01]  /*2710*/  FADD R84, R84, 1 ;  /* 0x3f80000054547421 */ /* 0x010fe20000000000 */
[----:B------:R-:W-:-:S06]  /*2720*/  UIADD3 UR4, UPT, UPT, -UR4, UR35, URZ ;  /* 0x0000002304047290 */ /* 0x000fcc000fffe1ff */
[----:B------:R-:W4:Y:S01]  /*2730*/  MUFU.RCP R15, R15 ;  /* 0x0000000f000f7308 */ /* 0x000f220000001000 */
[----:B--2---:R-:W-:-:S07]  /*2740*/  FADD R88, R88, 1 ;  /* 0x3f80000058587421 */ /* 0x004fce0000000000 */
[----:B------:R-:W2:Y:S01]  /*2750*/  MUFU.EX2 R87, R87 ;  /* 0x0000005700577308 */ /* 0x000ea20000000800 */
[----:B-1----:R-:W-:Y:S01]  /*2760*/  F2FP.BF16.F32.PACK_AB R4, R13, R12 ;  /* 0x0000000c0d04723e */ /* 0x002fe200000010ff */
[----:B---3--:R-:W-:-:S04]  /*2770*/  FADD R18, R18, 1 ;  /* 0x3f80000012127421 */ /* 0x008fc80000000000 */
[----:B------:R1:W-:Y:S02]  /*2780*/  STS.128 [R82], R4 ;  /* 0x0000000452007388 */ /* 0x0003e40000000c00 */
[----:B------:R-:W3:Y:S01]  /*2790*/  MUFU.RCP R18, R18 ;  /* 0x0000001200127308 */ /* 0x000ee20000001000 */
[----:B----4-:R-:W-:Y:S01]  /*27a0*/  FMUL R26, R53, R15 ;  /* 0x0000000f351a7220 */ /* 0x010fe20000400000 */
[----:B------:R-:W-:-:S03]  /*27b0*/  FMUL R15, R38, UR32 ;  /* 0x00000020260f7c20 */ /* 0x000fc60008400000 */
[----:B------:R-:W-:-:S03]  /*27c0*/  FMUL R26, R21, R26 ;  /* 0x0000001a151a7220 */ /* 0x000fc60000400000 */
[----:B------:R-:W-:Y:S01]  /*27d0*/  MUFU.RCP R38, R81 ;  /* 0x0000005100267308 */ /* 0x000fe20000001000 */
[----:B--2---:R-:W-:-:S07]  /*27e0*/  FADD R87, R87, 1 ;  /* 0x3f80000057577421 */ /* 0x004fce0000000000 */
[----:B------:R-:W-:Y:S01]  /*27f0*/  MUFU.EX2 R90, R90 ;  /* 0x0000005a005a7308 */ /* 0x000fe20000000800 */
[----:B---3--:R-:W-:-:S07]  /*2800*/  FMUL R18, R52, R18 ;  /* 0x0000001234127220 */ /* 0x008fce0000400000 */
[----:B------:R-:W2:Y:S01]  /*2810*/  MUFU.EX2 R89, R89 ;  /* 0x0000005900597308 */ /* 0x000ea20000000800 */
[----:B-1----:R-:W-:Y:S01]  /*2820*/  FMUL R4, R54, -1.4426950216293334961 ;  /* 0xbfb8aa3b36047820 */ /* 0x002fe20000400000 */
[----:B------:R-:W-:Y:S01]  /*2830*/  FMUL R82, R23, UR32 ;  /* 0x0000002017527c20 */ /* 0x000fe20008400000 */
[----:B------:R-:W-:-:S05]  /*2840*/  F2FP.BF16.F32.PACK_AB R6, R25, R83 ;  /* 0x000000531906723e */ /* 0x000fca00000010ff */
[----:B------:R-:W1:Y:S01]  /*2850*/  MUFU.EX2 R23, R4 ;  /* 0x0000000400177308 */ /* 0x000e620000000800 */
[----:B------:R-:W-:Y:S02]  /*2860*/  F2FP.BF16.F32.PACK_AB R7, R27, R85 ;  /* 0x000000551b07723e */ /* 0x000fe400000010ff */
[----:B------:R-:W-:Y:S01]  /*2870*/  F2FP.BF16.F32.PACK_AB R5, R82, R22 ;  /* 0x000000165205723e */ /* 0x000fe200000010ff */
[----:B--2---:R-:W-:Y:S01]  /*2880*/  FADD R89, R89, 1 ;  /* 0x3f80000059597421 */ /* 0x004fe20000000000 */
[----:B-1----:R-:W-:Y:S01]  /*2890*/  FADD R23, R23, 1 ;  /* 0x3f80000017177421 */ /* 0x002fe20000000000 */
[----:B------:R-:W-:Y:S01]  /*28a0*/  F2FP.BF16.F32.PACK_AB R4, R21, R20 ;  /* 0x000000141504723e */ /* 0x000fe200000010ff */
[----:B------:R-:W-:Y:S02]  /*28b0*/  FMUL R21, R15, -1.4426950216293334961 ;  /* 0xbfb8aa3b0f157820 */ /* 0x000fe40000400000 */
[----:B------:R-:W1:Y:S02]  /*28c0*/  MUFU.RCP R91, R23 ;  /* 0x00000017005b7308 */ /* 0x000e640000001000 */
[----:B------:R2:W-:Y:S06]  /*28d0*/  STS.128 [R24], R4 ;  /* 0x0000000418007388 */ /* 0x0005ec0000000c00 */
[----:B------:R-:W3:Y:S01]  /*28e0*/  MUFU.EX2 R21, R21 ;  /* 0x0000001500157308 */ /* 0x000ee20000000800 */
[----:B-1----:R-:W-:Y:S01]  /*28f0*/  FMUL R91, R54, R91 ;  /* 0x0000005b365b7220 */ /* 0x002fe20000400000 */
[----:B------:R-:W-:-:S06]  /*2900*/  FMUL R23, R39, -1.4426950216293334961 ;  /* 0xbfb8aa3b27177820 */ /* 0x000fcc0000400000 */
[----:B------:R-:W1:Y:S01]  /*2910*/  MUFU.EX2 R23, R23 ;  /* 0x0000001700177308 */ /* 0x000e620000000800 */
[----:B---3--:R-:W-:-:S07]  /*2920*/  FADD R21, R21, 1 ;  /* 0x3f80000015157421 */ /* 0x008fce0000000000 */
[----:B------:R-:W3:Y:S01]  /*2930*/  MUFU.RCP R21, R21 ;  /* 0x0000001500157308 */ /* 0x000ee20000001000 */
[----:B--2---:R-:W-:Y:S01]  /*2940*/  FMUL R4, R45, -1.4426950216293334961 ;  /* 0xbfb8aa3b2d047820 */ /* 0x004fe20000400000 */
[----:B------:R-:W-:Y:S01]  /*2950*/  FMUL R24, R20, R18 ;  /* 0x0000001214187220 */ /* 0x000fe20000400000 */
[----:B------:R-:W-:Y:S01]  /*2960*/  FMUL R20, R36, UR32 ;  /* 0x0000002024147c20 */ /* 0x000fe20008400000 */
[----:B------:R-:W-:Y:S01]  /*2970*/  FMUL R36, R22, R91 ;  /* 0x0000005b16247220 */ /* 0x000fe20000400000 */
[----:B------:R-:W-:Y:S01]  /*2980*/  FADD R22, R86, 1 ;  /* 0x3f80000056167421 */ /* 0x000fe20000000000 */
[----:B------:R-:W-:Y:S01]  /*2990*/  FMUL R6, R47, -1.4426950216293334961 ;  /* 0xbfb8aa3b2f067820 */ /* 0x000fe20000400000 */
[----:B------:R-:W-:Y:S01]  /*29a0*/  FMUL R18, R37, UR32 ;  /* 0x0000002025127c20 */ /* 0x000fe20008400000 */
[----:B------:R-:W2:Y:S01]  /*29b0*/  MUFU.EX2 R4, R4 ;  /* 0x0000000400047308 */ /* 0x000ea20000000800 */
[----:B------:R-:W-:Y:S01]  /*29c0*/  FMUL R37, R55, R38 ;  /* 0x0000002637257220 */ /* 0x000fe20000400000 */
[----:B------:R-:W-:Y:S01]  /*29d0*/  FMUL R5, R44, -1.4426950216293334961 ;  /* 0xbfb8aa3b2c057820 */ /* 0x000fe20000400000 */
[----:B------:R-:W-:Y:S01]  /*29e0*/  FMUL R7, R46, -1.4426950216293334961 ;  /* 0xbfb8aa3b2e077820 */ /* 0x000fe20000400000 */
[----:B------:R-:W-:Y:S01]  /*29f0*/  FMUL R91, R20, -1.4426950216293334961 ;  /* 0xbfb8aa3b145b7820 */ /* 0x000fe20000400000 */
[----:B-1----:R-:W-:Y:S01]  /*2a00*/  FADD R23, R23, 1 ;  /* 0x3f80000017177421 */ /* 0x002fe20000000000 */
[----:B------:R-:W-:Y:S01]  /*2a10*/  FMUL R81, R18, -1.4426950216293334961 ;  /* 0xbfb8aa3b12517820 */ /* 0x000fe20000400000 */
[----:B------:R-:W-:Y:S01]  /*2a20*/  FMUL R37, R82, R37 ;  /* 0x0000002552257220 */ /* 0x000fe20000400000 */
[----:B------:R-:W1:Y:S01]  /*2a30*/  MUFU.RCP R22, R22 ;  /* 0x0000001600167308 */ /* 0x000e620000001000 */
[----:B---3--:R-:W-:Y:S01]  /*2a40*/  FMUL R21, R15, R21 ;  /* 0x000000150f157220 */ /* 0x008fe20000400000 */
[----:B------:R-:W-:-:S06]  /*2a50*/  FMUL R82, R41, -1.4426950216293334961 ;  /* 0xbfb8aa3b29527820 */ /* 0x000fcc0000400000 */
[----:B------:R-:W3:Y:S01]  /*2a60*/  MUFU.EX2 R6, R6 ;  /* 0x0000000600067308 */ /* 0x000ee20000000800 */
[----:B--2---:R-:W-:-:S07]  /*2a70*/  FADD R4, R4, 1 ;  /* 0x3f80000004047421 */ /* 0x004fce0000000000 */
[----:B------:R-:W2:Y:S01]  /*2a80*/  MUFU.RCP R86, R84 ;  /* 0x0000005400567308 */ /* 0x000ea20000001000 */
[----:B-1----:R-:W-:-:S04]  /*2a90*/  FMUL R22, R56, R22 ;  /* 0x0000001638167220 */ /* 0x002fc80000400000 */
[----:B------:R-:W-:Y:S01]  /*2aa0*/  FMUL R38, R83, R22 ;  /* 0x0000001653267220 */ /* 0x000fe20000400000 */
[----:B------:R-:W-:Y:S01]  /*2ab0*/  FMUL R83, R42, UR32 ;  /* 0x000000202a537c20 */ /* 0x000fe20008400000 */
[----:B------:R-:W-:Y:S01]  /*2ac0*/  FMUL R22, R40, UR32 ;  /* 0x0000002028167c20 */ /* 0x000fe20008400000 */
[----:B------:R-:W1:Y:S01]  /*2ad0*/  MUFU.RCP R84, R4 ;  /* 0x0000000400547308 */ /* 0x000e620000001000 */
[----:B---3--:R-:W-:-:S07]  /*2ae0*/  FADD R6, R6, 1 ;  /* 0x3f80000006067421 */ /* 0x008fce0000000000 */
[----:B------:R-:W3:Y:S01]  /*2af0*/  MUFU.EX2 R5, R5 ;  /* 0x0000000500057308 */ /* 0x000ee20000000800 */
[----:B--2---:R-:W-:-:S04]  /*2b00*/  FMUL R86, R57, R86 ;  /* 0x0000005639567220 */ /* 0x004fc80000400000 */
[----:B------:R-:W-:Y:S01]  /*2b10*/  FMUL R25, R25, R86 ;  /* 0x0000005619197220 */ /* 0x000fe20000400000 */
[----:B------:R-:W-:Y:S02]  /*2b20*/  FMUL R86, R58, UR32 ;  /* 0x000000203a567c20 */ /* 0x000fe40008400000 */
[----:B------:R-:W2:Y:S01]  /*2b30*/  MUFU.EX2 R7, R7 ;  /* 0x0000000700077308 */ /* 0x000ea20000000800 */
[----:B-1----:R-:W-:Y:S01]  /*2b40*/  FMUL R42, R45, R84 ;  /* 0x000000542d2a7220 */ /* 0x002fe20000400000 */
[----:B------:R-:W-:Y:S01]  /*2b50*/  FMUL R84, R59, UR32 ;  /* 0x000000203b547c20 */ /* 0x000fe20008400000 */
[----:B------:R-:W-:Y:S02]  /*2b60*/  FMUL R4, R22, -1.4426950216293334961 ;  /* 0xbfb8aa3b16047820 */ /* 0x000fe40000400000 */
[----:B------:R-:W-:Y:S01]  /*2b70*/  FMUL R42, R13, R42 ;  /* 0x0000002a0d2a7220 */ /* 0x000fe20000400000 */
[----:B------:R-:W-:Y:S02]  /*2b80*/  FMUL R13, R86, -1.4426950216293334961 ;  /* 0xbfb8aa3b560d7820 */ /* 0x000fe40000400000 */
[----:B------:R-:W1:Y:S01]  /*2b90*/  MUFU.RCP R59, R6 ;  /* 0x00000006003b7308 */ /* 0x000e620000001000 */
[----:B---3--:R-:W-:-:S07]  /*2ba0*/  FADD R5, R5, 1 ;  /* 0x3f80000005057421 */ /* 0x008fce0000000000 */
[----:B------:R-:W-:Y:S01]  /*2bb0*/  MUFU.EX2 R91, R91 ;  /* 0x0000005b005b7308 */ /* 0x000fe20000000800 */
[----:B--2---:R-:W-:Y:S01]  /*2bc0*/  FADD R40, R7, 1 ;  /* 0x3f80000007287421 */ /* 0x004fe20000000000 */
[----:B------:R-:W-:-:S06]  /*2bd0*/  FMUL R7, R43, UR32 ;  /* 0x000000202b077c20 */ /* 0x000fcc0008400000 */
[----:B------:R-:W2:Y:S01]  /*2be0*/  MUFU.RCP R5, R5 ;  /* 0x0000000500057308 */ /* 0x000ea20000001000 */
[----:B-1----:R-:W-:Y:S01]  /*2bf0*/  FMUL R58, R47, R59 ;  /* 0x0000003b2f3a7220 */ /* 0x002fe20000400000 */
[----:B------:R-:W-:-:S03]  /*2c00*/  FMUL R6, R84, -1.4426950216293334961 ;  /* 0xbfb8aa3b54067820 */ /* 0x000fc60000400000 */
[----:B------:R-:W-:Y:S01]  /*2c10*/  FMUL R58, R79, R58 ;  /* 0x0000003a4f3a7220 */ /* 0x000fe20000400000 */
[----:B------:R-:W-:Y:S02]  /*2c20*/  FADD R79, R90, 1 ;  /* 0x3f8000005a4f7421 */ /* 0x000fe40000000000 */
[----:B------:R-:W1:Y:S08]  /*2c30*/  MUFU.RCP R59, R88 ;  /* 0x00000058003b7308 */ /* 0x000e700000001000 */
[----:B------:R3:W4:Y:S01]  /*2c40*/  MUFU.RCP R88, R87 ;  /* 0x0000005700587308 */ /* 0x0007220000001000 */
[----:B--2---:R-:W-:-:S07]  /*2c50*/  FMUL R5, R44, R5 ;  /* 0x000000052c057220 */ /* 0x004fce0000400000 */
[----:B------:R-:W2:Y:S01]  /*2c60*/  MUFU.RCP R79, R79 ;  /* 0x0000004f004f7308 */ /* 0x000ea20000001000 */
[----:B-1----:R-:W-:-:S04]  /*2c70*/  FMUL R59, R48, R59 ;  /* 0x0000003b303b7220 */ /* 0x002fc80000400000 */
[----:B------:R-:W-:-:S03]  /*2c80*/  FMUL R59, R16, R59 ;  /* 0x0000003b103b7220 */ /* 0x000fc60000400000 */
[----:B------:R-:W-:Y:S01]  /*2c90*/  MUFU.RCP R23, R23 ;  /* 0x0000001700177308 */ /* 0x000fe20000001000 */
[----:B---3--:R-:W-:Y:S01]  /*2ca0*/  FMUL R87, R60, UR32 ;  /* 0x000000203c577c20 */ /* 0x008fe20008400000 */
[----:B----4-:R-:W-:-:S03]  /*2cb0*/  FMUL R60, R49, R88 ;  /* 0x00000058313c7220 */ /* 0x010fc60000400000 */
[----:B------:R-:W-:Y:S01]  /*2cc0*/  FMUL R16, R87, -1.4426950216293334961 ;  /* 0xbfb8aa3b57107820 */ /* 0x000fe20000400000 */
[----:B------:R-:W-:Y:S01]  /*2cd0*/  FMUL R60, R17, R60 ;  /* 0x0000003c113c7220 */ /* 0x000fe20000400000 */
[----:B------:R-:W-:Y:S01]  /*2ce0*/  FMUL R17, R63, UR32 ;  /* 0x000000203f117c20 */ /* 0x000fe20008400000 */
[----:B------:R-:W1:Y:S01]  /*2cf0*/  MUFU.RCP R88, R89 ;  /* 0x0000005900587308 */ /* 0x000e620000001000 */
[----:B--2---:R-:W-:-:S04]  /*2d00*/  FMUL R79, R50, R79 ;  /* 0x0000004f324f7220 */ /* 0x004fc80000400000 */
[----:B------:R-:W-:Y:S01]  /*2d10*/  FMUL R79, R80, R79 ;  /* 0x0000004f504f7220 */ /* 0x000fe20000400000 */
[----:B------:R-:W-:Y:S02]  /*2d20*/  FADD R80, R91, 1 ;  /* 0x3f8000005b507421 */ /* 0x000fe40000000000 */
[----:B------:R2:W3:Y:S08]  /*2d30*/  MUFU.RCP R43, R40 ;  /* 0x00000028002b7308 */ /* 0x0004f00000001000 */
[----:B------:R-:W4:Y:S01]  /*2d40*/  MUFU.EX2 R4, R4 ;  /* 0x0000000400047308 */ /* 0x000f220000000800 */
[----:B-1----:R-:W-:Y:S01]  /*2d50*/  FMUL R63, R51, R88 ;  /* 0x00000058333f7220 */ /* 0x002fe20000400000 */
[----:B------:R-:W-:-:S03]  /*2d60*/  FMUL R88, R17, -1.4426950216293334961 ;  /* 0xbfb8aa3b11587820 */ /* 0x000fc60000400000 */
[----:B------:R-:W-:Y:S01]  /*2d70*/  FMUL R63, R19, R63 ;  /* 0x0000003f133f7220 */ /* 0x000fe20000400000 */
[----:B------:R-:W-:Y:S01]  /*2d80*/  FMUL R19, R62, UR32 ;  /* 0x000000203e137c20 */ /* 0x000fe20008400000 */
[----:B------:R-:W-:Y:S01]  /*2d90*/  FMUL R62, R76, R21 ;  /* 0x000000154c3e7220 */ /* 0x000fe20000400000 */
[----:B------:R-:W1:Y:S01]  /*2da0*/  MUFU.RCP R80, R80 ;  /* 0x0000005000507308 */ /* 0x000e620000001000 */
[----:B--2---:R-:W-:Y:S01]  /*2db0*/  FMUL R40, R12, R5 ;  /* 0x000000050c287220 */ /* 0x004fe20000400000 */
[----:B------:R-:W-:Y:S01]  /*2dc0*/  FMUL R12, R83, -1.4426950216293334961 ;  /* 0xbfb8aa3b530c7820 */ /* 0x000fe20000400000 */
[----:B------:R-:W-:Y:S01]  /*2dd0*/  FMUL R5, R7, -1.4426950216293334961 ;  /* 0xbfb8aa3b07057820 */ /* 0x000fe20000400000 */
[----:B------:R-:W-:Y:S01]  /*2de0*/  FMUL R21, R65, UR32 ;  /* 0x0000002041157c20 */ /* 0x000fe20008400000 */
[----:B------:R-:W-:Y:S01]  /*2df0*/  FMUL R65, R39, R23 ;  /* 0x0000001727417220 */ /* 0x000fe20000400000 */
[----:B---3--:R-:W-:Y:S01]  /*2e00*/  FMUL R43, R46, R43 ;  /* 0x0000002b2e2b7220 */ /* 0x008fe20000400000 */
[----:B------:R-:W-:Y:S01]  /*2e10*/  FMUL R23, R64, UR32 ;  /* 0x0000002040177c20 */ /* 0x000fe20008400000 */
[----:B------:R-:W-:Y:S01]  /*2e20*/  MUFU.EX2 R13, R13 ;  /* 0x0000000d000d7308 */ /* 0x000fe20000000800 */
[----:B----4-:R-:W-:Y:S01]  /*2e30*/  FADD R4, R4, 1 ;  /* 0x3f80000004047421 */ /* 0x010fe20000000000 */
[----:B------:R-:W-:Y:S01]  /*2e40*/  FMUL R64, R75, R65 ;  /* 0x000000414b407220 */ /* 0x000fe20000400000 */
[----:B------:R-:W-:Y:S01]  /*2e50*/  FMUL R43, R14, R43 ;  /* 0x0000002b0e2b7220 */ /* 0x000fe20000400000 */
[----:B------:R-:W-:Y:S01]  /*2e60*/  FMUL R93, R19, -1.4426950216293334961 ;  /* 0xbfb8aa3b135d7820 */ /* 0x000fe20000400000 */
[----:B------:R-:W-:Y:S01]  /*2e70*/  FMUL R75, R67, UR32 ;  /* 0x00000020434b7c20 */ /* 0x000fe20008400000 */
[----:B------:R-:W-:Y:S01]  /*2e80*/  FMUL R14, R61, -1.4426950216293334961 ;  /* 0xbfb8aa3b3d0e7820 */ /* 0x000fe20000400000 */
[----:B------:R-:W-:Y:S01]  /*2e90*/  FMUL R90, R21, -1.4426950216293334961 ;  /* 0xbfb8aa3b155a7820 */ /* 0x000fe20000400000 */
[----:B------:R-:W2:Y:S01]  /*2ea0*/  MUFU.EX2 R81, R81 ;  /* 0x0000005100517308 */ /* 0x000ea20000000800 */
[----:B-1----:R-:W-:Y:S01]  /*2eb0*/  FMUL R65, R20, R80 ;  /* 0x0000005014417220 */ /* 0x002fe20000400000 */
[----:B------:R-:W-:Y:S01]  /*2ec0*/  FMUL R80, R66, UR32 ;  /* 0x0000002042507c20 */ /* 0x000fe20008400000 */
[----:B------:R-:W-:Y:S01]  /*2ed0*/  FMUL R92, R23, -1.4426950216293334961 ;  /* 0xbfb8aa3b175c7820 */ /* 0x000fe20000400000 */
[----:B------:R-:W-:Y:S01]  /*2ee0*/  FMUL R91, R75, -1.4426950216293334961 ;  /* 0xbfb8aa3b4b5b7820 */ /* 0x000fe20000400000 */
[----:B------:R-:W-:Y:S01]  /*2ef0*/  FMUL R65, R78, R65 ;  /* 0x000000414e417220 */ /* 0x000fe20000400000 */
[----:B------:R-:W-:Y:S01]  /*2f00*/  FMUL R89, R80, -1.4426950216293334961 ;  /* 0xbfb8aa3b50597820 */ /* 0x000fe20000400000 */
[----:B------:R-:W-:Y:S01]  /*2f10*/  F2FP.BF16.F32.PACK_AB R40, R42, R40 ;  /* 0x000000282a28723e */ /* 0x000fe200000010ff */
[----:B------:R-:W1:Y:S01]  /*2f20*/  MUFU.EX2 R12, R12 ;  /* 0x0000000c000c7308 */ /* 0x000e620000000800 */
[----:B------:R-:W-:-:S07]  /*2f30*/  F2FP.BF16.F32.PACK_AB R42, R60, R59 ;  /* 0x0000003b3c2a723e */ /* 0x000fce00000010ff */
[----:B------:R-:W3:Y:S01]  /*2f40*/  MUFU.EX2 R5, R5 ;  /* 0x0000000500057308 */ /* 0x000ee20000000800 */
[----:B--2---:R-:W-:-:S07]  /*2f50*/  FADD R66, R81, 1 ;  /* 0x3f80000051427421 */ /* 0x004fce0000000000 */
[----:B------:R2:W4:Y:S01]  /*2f60*/  MUFU.RCP R67, R4 ;  /* 0x0000000400437308 */ /* 0x0005220000001000 */
[----:B-1----:R-:W-:-:S07]  /*2f70*/  FADD R12, R12, 1 ;  /* 0x3f8000000c0c7421 */ /* 0x002fce0000000000 */
[----:B------:R-:W1:Y:S01]  /*2f80*/  MUFU.EX2 R6, R6 ;  /* 0x0000000600067308 */ /* 0x000e620000000800 */
[----:B---3--:R-:W-:-:S07]  /*2f90*/  FADD R5, R5, 1 ;  /* 0x3f80000005057421 */ /* 0x008fce0000000000 */
[----:B------:R-:W3:Y:S01]  /*2fa0*/  MUFU.EX2 R93, R93 ;  /* 0x0000005d005d7308 */ /* 0x000ee20000000800 */
[----:B--2---:R-:W-:Y:S01]  /*2fb0*/  FADD R4, R13, 1 ;  /* 0x3f8000000d047421 */ /* 0x004fe20000000000 */
[----:B----4-:R-:W-:Y:S01]  /*2fc0*/  FMUL R67, R22, R67 ;  /* 0x0000004316437220 */ /* 0x010fe20000400000 */
[----:B------:R-:W-:-:S03]  /*2fd0*/  F2FP.BF16.F32.PACK_AB R13, R55, R54 ;  /* 0x00000036370d723e */ /* 0x000fc600000010ff */
[----:B------:R-:W-:Y:S01]  /*2fe0*/  FMUL R67, R8, R67 ;  /* 0x0000004308437220 */ /* 0x000fe20000400000 */
[----:B------:R-:W-:Y:S01]  /*2ff0*/  F2FP.BF16.F32.PACK_AB R8, R45, R44 ;  /* 0x0000002c2d08723e */ /* 0x000fe200000010ff */
[----:B------:R-:W2:Y:S01]  /*3000*/  MUFU.EX2 R14, R14 ;  /* 0x0000000e000e7308 */ /* 0x000ea20000000800 */
[----:B-1----:R-:W-:-:S07]  /*3010*/  FADD R6, R6, 1 ;  /* 0x3f80000006067421 */ /* 0x002fce0000000000 */
[----:B------:R-:W1:Y:S01]  /*3020*/  MUFU.EX2 R16, R16 ;  /* 0x0000001000107308 */ /* 0x000e620000000800 */
[----:B---3--:R-:W-:-:S07]  /*3030*/  FADD R81, R93, 1 ;  /* 0x3f8000005d517421 */ /* 0x008fce0000000000 */
[----:B------:R-:W3:Y:S01]  /*3040*/  MUFU.EX2 R90, R90 ;  /* 0x0000005a005a7308 */ /* 0x000ee20000000800 */
[----:B--2---:R-:W-:-:S07]  /*3050*/  FADD R14, R14, 1 ;  /* 0x3f8000000e0e7421 */ /* 0x004fce0000000000 */
[----:B------:R-:W2:Y:S01]  /*3060*/  MUFU.EX2 R92, R92 ;  /* 0x0000005c005c7308 */ /* 0x000ea20000000800 */
[----:B-1----:R-:W-:-:S07]  /*3070*/  FADD R16, R16, 1 ;  /* 0x3f80000010107421 */ /* 0x002fce0000000000 */
[----:B------:R-:W1:Y:S01]  /*3080*/  MUFU.EX2 R88, R88 ;  /* 0x0000005800587308 */ /* 0x000e620000000800 */
[----:B---3--:R-:W-:-:S07]  /*3090*/  FADD R90, R90, 1 ;  /* 0x3f8000005a5a7421 */ /* 0x008fce0000000000 */
[----:B------:R-:W3:Y:S01]  /*30a0*/  MUFU.RCP R4, R4 ;  /* 0x0000000400047308 */ /* 0x000ee20000001000 */
[----:B--2---:R-:W-:-:S07]  /*30b0*/  FADD R92, R92, 1 ;  /* 0x3f8000005c5c7421 */ /* 0x004fce0000000000 */
[----:B------:R-:W2:Y:S01]  /*30c0*/  MUFU.EX2 R82, R82 ;  /* 0x0000005200527308 */ /* 0x000ea20000000800 */
[----:B-1----:R-:W-:-:S07]  /*30d0*/  FADD R88, R88, 1 ;  /* 0x3f80000058587421 */ /* 0x002fce0000000000 */
[----:B------:R-:W1:Y:S01]  /*30e0*/  MUFU.RCP R66, R66 ;  /* 0x0000004200427308 */ /* 0x000e620000001000 */
[----:B---3--:R-:W-:-:S04]  /*30f0*/  FMUL R4, R86, R4 ;  /* 0x0000000456047220 */ /* 0x008fc80000400000 */
[----:B------:R-:W-:Y:S01]  /*3100*/  FMUL R85, R85, R4 ;  /* 0x0000000455557220 */ /* 0x000fe20000400000 */
[----:B------:R-:W-:Y:S02]  /*3110*/  F2FP.BF16.F32.PACK_AB R4, R18, R20 ;  /* 0x000000141204723e */ /* 0x000fe400000010ff */
[----:B------:R-:W3:Y:S01]  /*3120*/  MUFU.EX2 R89, R89 ;  /* 0x0000005900597308 */ /* 0x000ee20000000800 */
[----:B--2---:R-:W-:-:S07]  /*3130*/  FADD R76, R82, 1 ;  /* 0x3f800000524c7421 */ /* 0x004fce0000000000 */
[----:B------:R-:W2:Y:S01]  /*3140*/  MUFU.RCP R12, R12 ;  /* 0x0000000c000c7308 */ /* 0x000ea20000001000 */
[----:B-1----:R-:W-:Y:S01]  /*3150*/  FMUL R66, R18, R66 ;  /* 0x0000004212427220 */ /* 0x002fe20000400000 */
[----:B------:R-:W-:-:S03]  /*3160*/  F2FP.BF16.F32.PACK_AB R18, R21, R23 ;  /* 0x000000171512723e */ /* 0x000fc600000010ff */
[----:B------:R-:W-:-:S03]  /*3170*/  FMUL R66, R77, R66 ;  /* 0x000000424d427220 */ /* 0x000fc60000400000 */
[----:B------:R-:W1:Y:S01]  /*3180*/  MUFU.EX2 R91, R91 ;  /* 0x0000005b005b7308 */ /* 0x000e620000000800 */
[----:B---3--:R-:W-:-:S07]  /*3190*/  FADD R89, R89, 1 ;  /* 0x3f80000059597421 */ /* 0x008fce0000000000 */
[----:B------:R-:W3:Y:S01]  /*31a0*/  MUFU.RCP R5, R5 ;  /* 0x0000000500057308 */ /* 0x000ee20000001000 */
[----:B--2---:R-:W-:-:S04]  /*31b0*/  FMUL R12, R83, R12 ;  /* 0x0000000c530c7220 */ /* 0x004fc80000400000 */
[----:B------:R-:W-:Y:S01]  /*31c0*/  FMUL R77, R10, R12 ;  /* 0x0000000c0a4d7220 */ /* 0x000fe20000400000 */
[----:B------:R-:W-:Y:S02]  /*31d0*/  F2FP.BF16.F32.PACK_AB R12, R53, R52 ;  /* 0x00000034350c723e */ /* 0x000fe400000010ff */
[----:B------:R-:W2:Y:S01]  /*31e0*/  MUFU.RCP R6, R6 ;  /* 0x0000000600067308 */ /* 0x000ea20000001000 */
[----:B-1----:R-:W-:Y:S01]  /*31f0*/  FADD R91, R91, 1 ;  /* 0x3f8000005b5b7421 */ /* 0x002fe20000000000 */
[----:B------:R-:W-:-:S06]  /*3200*/  F2FP.BF16.F32.PACK_AB R10, R49, R48 ;  /* 0x00000030310a723e */ /* 0x000fcc00000010ff */
[----:B------:R-:W1:Y:S01]  /*3210*/  MUFU.RCP R82, R14 ;  /* 0x0000000e00527308 */ /* 0x000e620000001000 */
[C---:B---3--:R-:W-:Y:S01]  /*3220*/  FMUL R5, R7.reuse, R5 ;  /* 0x0000000507057220 */ /* 0x048fe20000400000 */
[----:B------:R-:W-:-:S03]  /*3230*/  F2FP.BF16.F32.PACK_AB R7, R7, R83 ;  /* 0x000000530707723e */ /* 0x000fc600000010ff */
[----:B------:R-:W-:Y:S01]  /*3240*/  FMUL R78, R11, R5 ;  /* 0x000000050b4e7220 */ /* 0x000fe20000400000 */
[----:B------:R-:W-:Y:S02]  /*3250*/  F2FP.BF16.F32.PACK_AB R5, R39, R15 ;  /* 0x0000000f2705723e */ /* 0x000fe400000010ff */
[----:B------:R-:W3:Y:S01]  /*3260*/  MUFU.RCP R81, R81 ;  /* 0x0000005100517308 */ /* 0x000ee20000001000 */
[C---:B--2---:R-:W-:Y:S01]  /*3270*/  FMUL R6, R84.reuse, R6 ;  /* 0x0000000654067220 */ /* 0x044fe20000400000 */
[----:B------:R-:W-:Y:S02]  /*3280*/  F2FP.BF16.F32.PACK_AB R11, R51, R50 ;  /* 0x00000032330b723e */ /* 0x000fe400000010ff */
[----:B------:R-:W-:Y:S01]  /*3290*/  F2FP.BF16.F32.PACK_AB R15, R84, R86 ;  /* 0x00000056540f723e */ /* 0x000fe200000010ff */
[----:B------:R-:W-:Y:S01]  /*32a0*/  FMUL R27, R27, R6 ;  /* 0x000000061b1b7220 */ /* 0x000fe20000400000 */
[----:B------:R-:W-:Y:S02]  /*32b0*/  F2FP.BF16.F32.PACK_AB R6, R41, R22 ;  /* 0x000000162906723e */ /* 0x000fe400000010ff */
[----:B------:R-:W2:Y:S01]  /*32c0*/  MUFU.RCP R16, R16 ;  /* 0x0000001000107308 */ /* 0x000ea20000001000 */
[----:B-1----:R-:W-:Y:S01]  /*32d0*/  FMUL R39, R61, R82 ;  /* 0x000000523d277220 */ /* 0x002fe20000400000 */
[----:B------:R-:W-:-:S02]  /*32e0*/  F2FP.BF16.F32.PACK_AB R22, R33, R32 ;  /* 0x000000202116723e */ /* 0x000fc400000010ff */
[----:B------:R-:W-:Y:S01]  /*32f0*/  F2FP.BF16.F32.PACK_AB R14, R57, R56 ;  /* 0x00000038390e723e */ /* 0x000fe200000010ff */
[----:B------:R-:W-:-:S03]  /*3300*/  FMUL R39, R29, R39 ;  /* 0x000000271d277220 */ /* 0x000fc60000400000 */
[----:B------:R-:W1:Y:S01]  /*3310*/  MUFU.RCP R92, R92 ;  /* 0x0000005c005c7308 */ /* 0x000e620000001000 */
[----:B---3--:R-:W-:-:S07]  /*3320*/  FMUL R81, R19, R81 ;  /* 0x0000005113517220 */ /* 0x008fce0000400000 */
[----:B------:R-:W3:Y:S01]  /*3330*/  MUFU.RCP R90, R90 ;  /* 0x0000005a005a7308 */ /* 0x000ee20000001000 */
[----:B--2---:R-:W-:Y:S01]  /*3340*/  FMUL R44, R87, R16 ;  /* 0x00000010572c7220 */ /* 0x004fe20000400000 */
[----:B------:R-:W-:-:S03]  /*3350*/  F2FP.BF16.F32.PACK_AB R16, R61, R87 ;  /* 0x000000573d10723e */ /* 0x000fc600000010ff */
[----:B------:R-:W-:-:S03]  /*3360*/  FMUL R44, R28, R44 ;  /* 0x0000002c1c2c7220 */ /* 0x000fc60000400000 */
[----:B------:R-:W2:Y:S01]  /*3370*/  MUFU.RCP R88, R88 ;  /* 0x0000005800587308 */ /* 0x000ea20000001000 */
[----:B-1----:R-:W-:-:S07]  /*3380*/  FMUL R92, R23, R92 ;  /* 0x0000005c175c7220 */ /* 0x002fce0000400000 */
[----:B------:R-:W1:Y:S01]  /*3390*/  MUFU.RCP R20, R89 ;  /* 0x0000005900147308 */ /* 0x000e620000001000 */
[----:B---3--:R-:W-:Y:S01]  /*33a0*/  FMUL R90, R21, R90 ;  /* 0x0000005a155a7220 */ /* 0x008fe20000400000 */
[----:B------:R-:W-:-:S06]  /*33b0*/  F2FP.BF16.F32.PACK_AB R21, R31, R30 ;  /* 0x0000001e1f15723e */ /* 0x000fcc00000010ff */
[----:B------:R-:W3:Y:S01]  /*33c0*/  MUFU.RCP R76, R76 ;  /* 0x0000004c004c7308 */ /* 0x000ee20000001000 */
[C---:B--2---:R-:W-:Y:S01]  /*33d0*/  FMUL R88, R17.reuse, R88 ;  /* 0x0000005811587220 */ /* 0x044fe20000400000 */
[----:B------:R-:W-:Y:S02]  /*33e0*/  F2FP.BF16.F32.PACK_AB R17, R17, R19 ;  /* 0x000000131111723e */ /* 0x000fe400000010ff */
[----:B------:R-:W-:-:S04]  /*33f0*/  F2FP.BF16.F32.PACK_AB R19, R75, R80 ;  /* 0x000000504b13723e */ /* 0x000fc800000010ff */
[----:B------:R-:W2:Y:S01]  /*3400*/  MUFU.RCP R52, R91 ;  /* 0x0000005b00347308 */ /* 0x000ea20000001000 */
[----:B-1----:R-:W-:Y:S01]  /*3410*/  FMUL R23, R80, R20 ;  /* 0x0000001450177220 */ /* 0x002fe20000400000 */
[----:B------:R-:W-:Y:S01]  /*3420*/  F2FP.BF16.F32.PACK_AB R20, R29, R28 ;  /* 0x0000001c1d14723e */ /* 0x000fe200000010ff */
[----:B------:R-:W-:Y:S01]  /*3430*/  FMUL R29, R30, R81 ;  /* 0x000000511e1d7220 */ /* 0x000fe20000400000 */
[----:B------:R-:W-:Y:S01]  /*3440*/  FMUL R30, R33, R90 ;  /* 0x0000005a211e7220 */ /* 0x000fe20000400000 */
[----:B------:R-:W-:Y:S01]  /*3450*/  FMUL R28, R31, R88 ;  /* 0x000000581f1c7220 */ /* 0x000fe20000400000 */
[----:B------:R-:W-:Y:S01]  /*3460*/  FMUL R33, R34, R23 ;  /* 0x0000001722217220 */ /* 0x000fe20000400000 */
[----:B------:R-:W-:Y:S01]  /*3470*/  FMUL R31, R32, R92 ;  /* 0x0000005c201f7220 */ /* 0x000fe20000400000 */
[----:B------:R-:W-:Y:S01]  /*3480*/  F2FP.BF16.F32.PACK_AB R23, R35, R34 ;  /* 0x000000222317723e */ /* 0x000fe200000010ff */
[----:B---3--:R-:W-:Y:S01]  /*3490*/  FMUL R76, R41, R76 ;  /* 0x0000004c294c7220 */ /* 0x008fe20000400000 */
[----:B------:R-:W-:-:S03]  /*34a0*/  MOV R41, UR8 ;  /* 0x0000000800297c02 */ /* 0x000fc60008000f00 */
[----:B------:R-:W-:Y:S01]  /*34b0*/  FMUL R76, R9, R76 ;  /* 0x0000004c094c7220 */ /* 0x000fe20000400000 */
[----:B------:R-:W-:Y:S01]  /*34c0*/  LEA R45, R41, R2, 0xd ;  /* 0x00000002292d7211 */ /* 0x000fe200078e68ff */
[----:B------:R-:W-:Y:S01]  /*34d0*/  STS.128 [R74], R20 ;  /* 0x000000144a007388 */ /* 0x000fe20000000c00 */
[----:B------:R-:W-:Y:S01]  /*34e0*/  F2FP.BF16.F32.PACK_AB R9, R47, R46 ;  /* 0x0000002e2f09723e */ /* 0x000fe200000010ff */
[----:B--2---:R-:W-:Y:S01]  /*34f0*/  FMUL R52, R75, R52 ;  /* 0x000000344b347220 */ /* 0x004fe20000400000 */
[----:B------:R-:W-:Y:S01]  /*3500*/  LEA R34, R41, R68, 0xd ;  /* 0x0000004429227211 */ /* 0x000fe200078e68ff */
[----:B------:R1:W-:Y:S02]  /*3510*/  STS.128 [R45], R4 ;  /* 0x000000042d007388 */ /* 0x0003e40000000c00 */
[----:B------:R-:W-:Y:S01]  /*3520*/  FMUL R32, R35, R52 ;  /* 0x0000003423207220 */ /* 0x000fe20000400000 */
[C---:B------:R-:W-:Y:S02]  /*3530*/  LEA R35, R41.reuse, R3, 0xd ;  /* 0x0000000329237211 */ /* 0x040fe400078e68ff */
[----:B------:R-:W-:-:S03]  /*3540*/  LEA R41, R41, R69, 0xd ;  /* 0x0000004529297211 */ /* 0x000fc600078e68ff */
[----:B------:R2:W-:Y:S04]  /*3550*/  STS.128 [R35], R8 ;  /* 0x0000000823007388 */ /* 0x0005e80000000c00 */
[----:B------:R-:W-:Y:S04]  /*3560*/  STS.128 [R34], R12 ;  /* 0x0000000c22007388 */ /* 0x000fe80000000c00 */
[----:B------:R3:W-:Y:S01]  /*3570*/  STS.128 [R41], R16 ;  /* 0x0000001029007388 */ /* 0x0007e20000000c00 */
[----:B-1----:R-:W-:Y:S02]  /*3580*/  F2FP.BF16.F32.PACK_AB R4, R26, R24 ;  /* 0x000000181a04723e */ /* 0x002fe400000010ff */
[----:B------:R-:W-:-:S02]  /*3590*/  F2FP.BF16.F32.PACK_AB R5, R37, R36 ;  /* 0x000000242505723e */ /* 0x000fc400000010ff */
[----:B------:R-:W-:Y:S02]  /*35a0*/  F2FP.BF16.F32.PACK_AB R6, R25, R38 ;  /* 0x000000261906723e */ /* 0x000fe400000010ff */
[----:B------:R-:W-:Y:S02]  /*35b0*/  F2FP.BF16.F32.PACK_AB R7, R27, R85 ;  /* 0x000000551b07723e */ /* 0x000fe400000010ff */
[----:B--2---:R-:W-:Y:S02]  /*35c0*/  F2FP.BF16.F32.PACK_AB R9, R64, R62 ;  /* 0x0000003e4009723e */ /* 0x004fe400000010ff */
[----:B------:R-:W-:Y:S02]  /*35d0*/  F2FP.BF16.F32.PACK_AB R8, R66, R65 ;  /* 0x000000414208723e */ /* 0x000fe400000010ff */
[----:B------:R-:W-:Y:S02]  /*35e0*/  F2FP.BF16.F32.PACK_AB R10, R76, R67 ;  /* 0x000000434c0a723e */ /* 0x000fe400000010ff */
[----:B------:R-:W-:-:S02]  /*35f0*/  F2FP.BF16.F32.PACK_AB R11, R78, R77 ;  /* 0x0000004d4e0b723e */ /* 0x000fc400000010ff */
[----:B---3--:R-:W-:Y:S02]  /*3600*/  MOV R16, UR4 ;  /* 0x0000000400107c02 */ /* 0x008fe40008000f00 */
[----:B------:R-:W-:Y:S02]  /*3610*/  F2FP.BF16.F32.PACK_AB R41, R58, R43 ;  /* 0x0000002b3a29723e */ /* 0x000fe400000010ff */
[C---:B------:R-:W-:Y:S02]  /*3620*/  LEA R18, R16.reuse, R70, 0xd ;  /* 0x0000004610127211 */ /* 0x040fe400078e68ff */
[----:B------:R-:W-:Y:S02]  /*3630*/  F2FP.BF16.F32.PACK_AB R43, R63, R79 ;  /* 0x0000004f3f2b723e */ /* 0x000fe400000010ff */
[C---:B------:R-:W-:Y:S01]  /*3640*/  LEA R17, R16.reuse, R71, 0xd ;  /* 0x0000004710117211 */ /* 0x040fe200078e68ff */
[----:B------:R1:W-:Y:S01]  /*3650*/  STS.128 [R18], R8 ;  /* 0x0000000812007388 */ /* 0x0003e20000000c00 */
[----:B------:R-:W-:-:S02]  /*3660*/  LEA R19, R16, R72, 0xd ;  /* 0x0000004810137211 */ /* 0x000fc400078e68ff */
[----:B------:R-:W-:Y:S01]  /*3670*/  F2FP.BF16.F32.PACK_AB R12, R39, R44 ;  /* 0x0000002c270c723e */ /* 0x000fe200000010ff */
[----:B------:R1:W-:Y:S01]  /*3680*/  STS.128 [R17], R40 ;  /* 0x0000002811007388 */ /* 0x0003e20000000c00 */
[----:B------:R-:W-:Y:S02]  /*3690*/  F2FP.BF16.F32.PACK_AB R13, R28, R29 ;  /* 0x0000001d1c0d723e */ /* 0x000fe400000010ff */
[----:B------:R-:W-:Y:S01]  /*36a0*/  F2FP.BF16.F32.PACK_AB R14, R30, R31 ;  /* 0x0000001f1e0e723e */ /* 0x000fe200000010ff */
[----:B------:R1:W-:Y:S01]  /*36b0*/  STS.128 [R19], R4 ;  /* 0x0000000413007388 */ /* 0x0003e20000000c00 */
[----:B------:R-:W-:Y:S02]  /*36c0*/  F2FP.BF16.F32.PACK_AB R15, R32, R33 ;  /* 0x00000021200f723e */ /* 0x000fe400000010ff */
[----:B------:R-:W-:-:S05]  /*36d0*/  LEA R16, R16, R73, 0xd ;  /* 0x0000004910107211 */ /* 0x000fca00078e68ff */
[----:B------:R1:W-:Y:S01]  /*36e0*/  STS.128 [R16], R12 ;  /* 0x0000000c10007388 */ /* 0x0003e20000000c00 */
[----:B------:R2:W-:Y:S06]  /*36f0*/  MEMBAR.ALL.CTA ;  /* 0x0000000000007992 */ /* 0x0005ec0000008000 */
[----:B--2---:R-:W2:Y:S02]  /*3700*/  FENCE.VIEW.ASYNC.S ;  /* 0x00000000000073c6 */ /* 0x004ea40000000000 */
[----:B--2---:R-:W-:Y:S06]  /*3710*/  BAR.SYNC.DEFER_BLOCKING 0x1, 0x80 ;  /* 0x0042000000007b1d */ /* 0x004fec0000010000 */
[----:B------:R-:W-:Y:S05]  /*3720*/  BRA.U UP0, `(.L_x_37) ;  /* 0x0000000100447547 */ /* 0x000fea000b800000 */
[----:B------:R-:W-:Y:S02]  /*3730*/  USHF.L.U32 UR12, UR12, 0xc, URZ ;  /* 0x0000000c0c0c7899 */ /* 0x000fe400080006ff */
[----:B------:R-:W-:Y:S02]  /*3740*/  USHF.L.U32 UR8, UR8, 0xc, URZ ;  /* 0x0000000c08087899 */ /* 0x000fe400080006ff */
[----:B------:R-:W-:Y:S02]  /*3750*/  USHF.L.U32 UR4, UR4, 0xc, URZ ;  /* 0x0000000c04047899 */ /* 0x000fe400080006ff */
[----:B------:R-:W-:Y:S02]  /*3760*/  UIADD3 UR12, UPT, UPT, UR12, UR12, URZ ;  /* 0x0000000c0c0c7290 */ /* 0x000fe4000fffe0ff */
[----:B------:R-:W-:Y:S02]  /*3770*/  UIADD3 UR8, UPT, UPT, UR8, UR8, URZ ;  /* 0x0000000808087290 */ /* 0x000fe4000fffe0ff */
[----:B------:R-:W-:-:S02]  /*3780*/  UIADD3 UR4, UPT, UPT, UR29, UR4, UR4 ;  /* 0x000000041d047290 */ /* 0x000fc4000fffe004 */
[----:B------:R-:W-:Y:S02]  /*3790*/  UIADD3 UR12, UPT, UPT, UR12, 0x400, UR29 ;  /* 0x000004000c0c7890 */ /* 0x000fe4000fffe01d */
[----:B------:R-:W-:Y:S02]  /*37a0*/  UIADD3 UR9, UPT, UPT, UR13, 0x20, URZ ;  /* 0x000000200d097890 */ /* 0x000fe4000fffe0ff */
[----:B------:R-:W-:Y:S02]  /*37b0*/  UIADD3 UR8, UPT, UPT, UR8, 0x400, UR29 ;  /* 0x0000040008087890 */ /* 0x000fe4000fffe01d */
[----:B------:R-:W-:Y:S01]  /*37c0*/  UIADD3 UR4, UPT, UPT, UR4, 0x8400, URZ ;  /* 0x0000840004047890 */ /* 0x000fe2000fffe0ff */
[----:B------:R-:W-:Y:S01]  /*37d0*/  UMOV UR10, UR14 ;  /* 0x0000000e000a7c82 */ /* 0x000fe20008000000 */
[----:B------:R-:W-:Y:S01]  /*37e0*/  UMOV UR6, UR14 ;  /* 0x0000000e00067c82 */ /* 0x000fe20008000000 */
[----:B------:R2:W-:Y:S04]  /*37f0*/  UTMASTG.2D [UR12], [UR40], desc[URZ] ;  /* 0x0000ff0c280073b5 */ /* 0x0005e80008009000 */
[----:B------:R2:W-:Y:S02]  /*3800*/  UTMASTG.2D [UR8], [UR40], desc[URZ] ;  /* 0x0000ff08280073b5 */ /* 0x0005e40008009000 */
[----:B------:R2:W-:Y:S01]  /*3810*/  UTMASTG.2D [UR4], [UR38], desc[URZ] ;  /* 0x0000ff04260073b5 */ /* 0x0005e20008009000 */
[----:B------:R0:W-:Y:S01]  /*3820*/  UTMACMDFLUSH ;  /* 0x00000000000079b7 */ /* 0x0001e20000000000 */
[----:B--2---:R-:W-:-:S04]  /*3830*/  DEPBAR.LE SB0, 0x3 ;  /* 0x000080c00000791a */ /* 0x004fc80000000000 */
.L_x_37:
[----:B------:R-:W-:Y:S01]  /*3840*/  BAR.SYNC.DEFER_BLOCKING 0x1, 0x80 ;  /* 0x0042000000007b1d */ /* 0x000fe20000010000 */
[----:B------:R-:W-:Y:S02]  /*3850*/  UIADD3 UR6, UPT, UPT, UR34, -0x1, URZ ;  /* 0xffffffff22067890 */ /* 0x000fe4000fffe0ff */
[----:B------:R-:W-:Y:S02]  /*3860*/  UIADD3 UR4, UPT, UPT, UR34, 0x2, URZ ;  /* 0x0000000222047890 */ /* 0x000fe4000fffe0ff */
[----:B------:R-:W-:Y:S02]  /*3870*/  UISETP.GE.U32.AND UP0, UPT, UR6, 0x6, UPT ;  /* 0x000000060600788c */ /* 0x000fe4000bf06070 */
[----:B------:R-:W-:Y:S02]  /*3880*/  UIADD3 UR36, UPT, UPT, UR36, 0x40, URZ ;  /* 0x0000004024247890 */ /* 0x000fe4000fffe0ff */
[----:B------:R-:W-:Y:S02]  /*3890*/  UIADD3 UR35, UPT, UPT, UR35, 0x1, URZ ;  /* 0x0000000123237890 */ /* 0x000fe4000fffe0ff */
[----:B------:R-:W-:-:S02]  /*38a0*/  UIADD3 UR33, UPT, UPT, UR33, 0x2, URZ ;  /* 0x0000000221217890 */ /* 0x000fc4000fffe0ff */
[----:B------:R-:W-:Y:S02]  /*38b0*/  UIADD3 UR5, UPT, UPT, UR5, 0x20, URZ ;  /* 0x0000002005057890 */ /* 0x000fe4000fffe0ff */
[----:B------:R-:W-:Y:S01]  /*38c0*/  UIADD3 UR13, UPT, UPT, UR13, 0x40, URZ ;  /* 0x000000400d0d7890 */ /* 0x000fe2000fffe0ff */
[----:B------:R-:W-:Y:S01]  /*38d0*/  UMOV UR34, UR4 ;  /* 0x0000000400227c82 */ /* 0x000fe20008000000 */
[----:B------:R-:W-:Y:S10]  /*38e0*/  BRA.U !UP0, `(.L_x_38) ;  /* 0xffffffe908187547 */ /* 0x000ff4000b83ffff */
[----:B------:R-:W-:Y:S01]  /*38f0*/  NOP ;  /* 0x0000000000007918 */ /* 0x000fe20000000000 */
[----:B------:R-:W2:Y:S01]  /*3900*/  LDCU.64 UR4, c[0x0][0x5c0] ;  /* 0x0000b800ff0477ac */ /* 0x000ea20008000a00 */
[----:B------:R-:W-:Y:S01]  /*3910*/  UIADD3 UR27, UPT, UPT, UR26, UR27, URZ ;  /* 0x0000001b1a1b7290 */ /* 0x000fe2000fffe0ff */
[----:B------:R-:W-:Y:S01]  /*3920*/  ELECT P0, URZ, PT ;  /* 0x0000000000ff782f */ /* 0x000fe20003800000 */
[----:B------:R-:W-:Y:S02]  /*3930*/  UIADD3 UR23, UPT, UPT, UR23, 0x1, URZ ;  /* 0x0000000117177890 */ /* 0x000fe4000fffe0ff */
[----:B------:R-:W-:Y:S02]  /*3940*/  UIADD3 UR24, UPT, UPT, UR24, 0x1, URZ ;  /* 0x0000000118187890 */ /* 0x000fe4000fffe0ff */
[----:B------:R-:W-:-:S04]  /*3950*/  UISETP.NE.AND UP0, UPT, UR23, 0x2, UPT ;  /* 0x000000021700788c */ /* 0x000fc8000bf05270 */
[----:B------:R-:W-:Y:S02]  /*3960*/  USEL UR23, UR23, URZ, UP0 ;  /* 0x000000ff17177287 */ /* 0x000fe40008000000 */
[----:B--2---:R-:W-:Y:S02]  /*3970*/  UIMAD.WIDE.U32 UR8, UR27, UR5, URZ ;  /* 0x000000051b0872a5 */ /* 0x004fe4000f8e00ff */
[----:B-1----:R-:W-:Y:S01]  /*3980*/  @P0 IMAD.MOV.U32 R4, RZ, RZ, 0x1 ;  /* 0x00000001ff040424 */ /* 0x002fe200078e00ff */
[----:B------:R-:W1:Y:S03]  /*3990*/  LDCU UR5, c[0x0][0x5d0] ;  /* 0x0000ba00ff0577ac */ /* 0x000e660008000800 */
[----:B------:R2:W-:Y:S01]  /*39a0*/  @P0 SYNCS.ARRIVE.TRANS64.ART0 RZ, [UR22+0x40], R4 ;  /* 0x00004004ffff09a7 */ /* 0x0005e20008500016 */
        /* <DEDUP_REMOVED lines=12> */
[----:B-1----:R-:W-:-:S07]  /*3a70*/  UIMAD.WIDE.U32 UR8, UR6, UR5, URZ ;  /* 0x00000005060872a5 */ /* 0x002fce000f8e00ff */
[----:B------:R-:W-:Y:S02]  /*3a80*/  UMOV UR5, UR9 ;  /* 0x0000000900057c82 */ /* 0x000fe40008000000 */
[----:B------:R-:W-:-:S04]  /*3a90*/  UIADD3 UR8, UPT, UPT, UR6, -UR5, URZ ;  /* 0x8000000506087290 */ /* 0x000fc8000fffe0ff */
[----:B------:R-:W-:-:S04]  /*3aa0*/  USHF.R.U32.HI UR8, URZ, UR16, UR8 ;  /* 0x00000010ff087299 */ /* 0x000fc80008011608 */
[----:B------:R-:W-:Y:S01]  /*3ab0*/  UIADD3 UR8, UPT, UPT, UR5, UR8, URZ ;  /* 0x0000000805087290 */ /* 0x000fe2000fffe0ff */
[----:B------:R-:W1:Y:S03]  /*3ac0*/  LDCU UR5, c[0x0][0x5cc] ;  /* 0x0000b980ff0577ac */ /* 0x000e660008000800 */
[----:B------:R-:W-:-:S04]  /*3ad0*/  USHF.R.U32.HI UR8, URZ, UR15, UR8 ;  /* 0x0000000fff087299 */ /* 0x000fc80008011608 */
[----:B------:R-:W-:-:S04]  /*3ae0*/  UIADD3 UR8, UPT, UPT, -UR8, URZ, URZ ;  /* 0x000000ff08087290 */ /* 0x000fc8000fffe1ff */
[----:B------:R-:W-:Y:S02]  /*3af0*/  UIMAD UR4, UR4, UR8, UR6 ;  /* 0x00000008040472a4 */ /* 0x000fe4000f8e0206 */
[----:B------:R-:W-:Y:S02]  /*3b00*/  USEL UR8, URZ, 0x1, UP0 ;  /* 0x00000001ff087887 */ /* 0x000fe40008000000 */
[----:B------:R-:W-:Y:S02]  /*3b10*/  UISETP.GE.AND UP0, UPT, UR27, 0x100, UPT ;  /* 0x000001001b00788c */ /* 0x000fe4000bf06270 */
[----:B------:R-:W-:Y:S02]  /*3b20*/  UIADD3 UR6, UPT, UPT, -UR6, URZ, URZ ;  /* 0x000000ff06067290 */ /* 0x000fe4000fffe1ff */
[----:B------:R-:W-:Y:S02]  /*3b30*/  LOP3.LUT R0, R0, UR8, RZ, 0x3c, !PT ;  /* 0x0000000800007c12 */ /* 0x000fe4000f8e3cff */
[----:B-1----:R-:W-:-:S03]  /*3b40*/  UIMAD UR14, UR5, UR6, UR14 ;  /* 0x00000006050e72a4 */ /* 0x002fc6000f8e020e */
[----:B--2---:R-:W-:Y:S09]  /*3b50*/  BRA.U !UP0, `(.L_x_39) ;  /* 0xffffffe508287547 */ /* 0x004ff2000b83ffff */
.L_x_35:
[----:B------:R-:W-:-:S09]  /*3b60*/  UISETP.NE.AND UP0, UPT, UR21, URZ, UPT ;  /* 0x000000ff1500728c */ /* 0x000fd2000bf05270 */
[----:B------:R-:W-:Y:S05]  /*3b70*/  BRA.U UP0, `(.L_x_40) ;  /* 0x00000001001c7547 */ /* 0x000fea000b800000 */
[----:B------:R-:W1:Y:S01]  /*3b80*/  S2UR UR4, SR_CgaCtaId ;  /* 0x00000000000479c3 */ /* 0x000e620000008800 */
[----:B------:R-:W-:Y:S01]  /*3b90*/  ELECT P0, URZ, PT ;  /* 0x0000000000ff782f */ /* 0x000fe20003800000 */
[----:B------:R-:W-:Y:S01]  /*3ba0*/  HFMA2 R0, -RZ, RZ, 0, 5.9604644775390625e-08 ;  /* 0x00000001ff007431 */ /* 0x000fe200000001ff */
[----:B------:R-:W-:-:S05]  /*3bb0*/  UMOV UR5, 0x40 ;  /* 0x0000004000057882 */ /* 0x000fca0000000000 */
[----:B------:R-:W-:Y:S01]  /*3bc0*/  UVIRTCOUNT.DEALLOC.SMPOOL 0x80 ;  /* 0x000000800000784c */ /* 0x000fe20000000000 */
[----:B-1----:R-:W-:-:S09]  /*3bd0*/  ULEA UR4, UR4, UR5, 0x18 ;  /* 0x0000000504047291 */ /* 0x002fd2000f8ec0ff */
[----:B------:R1:W-:Y:S03]  /*3be0*/  @P0 STS.U8 [UR4], R0 ;  /* 0x00000000ff000988 */ /* 0x0003e60008000004 */
.L_x_40:
[----:B------:R-:W-:Y:S06]  /*3bf0*/  BAR.SYNC.DEFER_BLOCKING 0x1, 0x80 ;  /* 0x0042000000007b1d */ /* 0x000fec0000010000 */
[----:B------:R-:W-:Y:S05]  /*3c00*/  BRA.U UP0, `(.L_x_41) ;  /* 0x0000000100a07547 */ /* 0x000fea000b800000 */
[----:B------:R-:W2:Y:S01]  /*3c10*/  S2UR UR4, SR_CgaCtaId ;  /* 0x00000000000479c3 */ /* 0x000ea20000008800 */
[----:B------:R-:W-:Y:S01]  /*3c20*/  NOP ;  /* 0x0000000000007918 */ /* 0x000fe20000000000 */
[----:B------:R-:W-:Y:S01]  /*3c30*/  UMOV UR5, 0x50 ;  /* 0x0000005000057882 */ /* 0x000fe20000000000 */
[----:B------:R-:W-:Y:S01]  /*3c40*/  ULOP3.LUT UR9, UR28, 0xffff, URZ, 0xc0, !UPT ;  /* 0x0000ffff1c097892 */ /* 0x000fe2000f8ec0ff */
[----:B------:R-:W-:-:S03]  /*3c50*/  UMOV UR6, 0xffff ;  /* 0x0000ffff00067882 */ /* 0x000fc60000000000 */
[----:B------:R-:W-:-:S04]  /*3c60*/  USHF.R.U32.HI UR9, URZ, 0x5, UR9 ;  /* 0x00000005ff097899 */ /* 0x000fc80008011609 */
[----:B------:R-:W-:Y:S02]  /*3c70*/  UIADD3 UR8, UPT, UPT, UR9, 0x10, URZ ;  /* 0x0000001009087890 */ /* 0x000fe4000fffe0ff */
[----:B------:R-:W-:Y:S02]  /*3c80*/  USHF.L.U32 UR6, UR6, UR9, URZ ;  /* 0x0000000906067299 */ /* 0x000fe400080006ff */
[----:B--2---:R-:W-:-:S03]  /*3c90*/  ULEA UR4, UR4, UR5, 0x18 ;  /* 0x0000000504047291 */ /* 0x004fc6000f8ec0ff */
[----:B------:R-:W-:Y:S02]  /*3ca0*/  UMOV UR5, 0x1 ;  /* 0x0000000100057882 */ /* 0x000fe40000000000 */
[----:B------:R-:W-:-:S04]  /*3cb0*/  USHF.L.U32 UR8, UR5, UR8, URZ ;  /* 0x0000000805087299 */ /* 0x000fc800080006ff */
[----:B-1----:R-:W1:Y:S01]  /*3cc0*/  LDS R0, [UR4] ;  /* 0x00000004ff007984 */ /* 0x002e620008000800 */
[----:B------:R-:W-:-:S04]  /*3cd0*/  ULOP3.LUT UR8, UR8, UR6, URZ, 0xfc, !UPT ;  /* 0x0000000608087292 */ /* 0x000fc8000f8efcff */
[----:B------:R-:W-:Y:S01]  /*3ce0*/  ULOP3.LUT UR6, UR8, 0xffff, URZ, 0xc0, !UPT ;  /* 0x0000ffff08067892 */ /* 0x000fe2000f8ec0ff */
[----:B-1----:R-:W-:-:S13]  /*3cf0*/  R2UR UR7, R0 ;  /* 0x00000000000772ca */ /* 0x002fda00000e0000 */
[----:B------:R-:W-:-:S04]  /*3d00*/  ULOP3.LUT UR5, UR8, 0xffff, UR7, 0x80, !UPT ;  /* 0x0000ffff08057892 */ /* 0x000fc8000f8e8007 */
[----:B------:R-:W-:-:S09]  /*3d10*/  UISETP.NE.AND UP0, UPT, UR5, UR6, UPT ;  /* 0x000000060500728c */ /* 0x000fd2000bf05270 */
[----:B------:R-:W-:Y:S05]  /*3d20*/  BRA.U UP0, `(.L_x_42) ;  /* 0x00000001004c7547 */ /* 0x000fea000b800000 */
[----:B------:R-:W-:Y:S02]  /*3d30*/  USHF.R.U32.HI UR5, URZ, 0x10, UR8 ;  /* 0x00000010ff057899 */ /* 0x000fe40008011608 */
[----:B------:R-:W-:-:S04]  /*3d40*/  USHF.R.U32.HI UR6, URZ, 0x10, UR7 ;  /* 0x00000010ff067899 */ /* 0x000fc80008011607 */
[----:B------:R-:W-:-:S04]  /*3d50*/  ULOP3.LUT UR6, UR6, UR5, URZ, 0xc0, !UPT ;  /* 0x0000000506067292 */ /* 0x000fc8000f8ec0ff */
[----:B------:R-:W-:-:S09]  /*3d60*/  UISETP.NE.AND UP0, UPT, UR6, UR5, UPT ;  /* 0x000000050600728c */ /* 0x000fd2000bf05270 */
[----:B------:R-:W-:Y:S05]  /*3d70*/  BRA.U UP0, `(.L_x_43) ;  /* 0x00000001002c7547 */ /* 0x000fea000b800000 */
[----:B------:R-:W1:Y:S01]  /*3d80*/  S2R R2, SR_LANEID ;  /* 0x0000000000027919 */ /* 0x000e620000000000 */
[----:B------:R-:W-:Y:S01]  /*3d90*/  ULOP3.LUT UR8, URZ, UR8, URZ, 0x33, !UPT ;  /* 0x00000008ff087292 */ /* 0x000fe2000f8e33ff */
[----:B------:R-:W-:Y:S02]  /*3da0*/  VOTEU.ANY UR6, UPT, PT ;  /* 0x0000000000067886 */ /* 0x000fe400038e0100 */
[----:B------:R-:W-:-:S03]  /*3db0*/  UFLO.U32 UR6, UR6 ;  /* 0x00000006000672bd */ /* 0x000fc600080e0000 */
[----:B------:R-:W-:-:S04]  /*3dc0*/  IMAD.U32 R0, RZ, RZ, UR8 ;  /* 0x00000008ff007e24 */ /* 0x000fc8000f8e00ff */
[----:B------:R-:W2:Y:S02]  /*3dd0*/  REDUX UR5, R0 ;  /* 0x00000000000573c4 */ /* 0x000ea40000000000 */
[----:B------:R3:W-:Y:S01]  /*3de0*/  UTCATOMSWS.AND URZ, UR8 ;  /* 0x0000000800ff79e3 */ /* 0x0007e20008000000 */
[----:B-1----:R-:W-:Y:S02]  /*3df0*/  ISETP.EQ.U32.AND P0, PT, R2, UR6, PT ;  /* 0x0000000602007c0c */ /* 0x002fe4000bf02070 */
[----:B--2---:R-:W-:-:S11]  /*3e00*/  MOV R0, UR5 ;  /* 0x0000000500007c02 */ /* 0x004fd60008000f00 */
[----:B------:R3:W-:Y:S01]  /*3e10*/  @P0 ATOMS.AND RZ, [UR4], R0 ;  /* 0x00000000ffff098c */ /* 0x0007e2000a800004 */
[----:B------:R-:W-:Y:S05]  /*3e20*/  BRA `(.L_x_44) ;  /* 0x0000000000147947 */ /* 0x000fea0003800000 */
.L_x_43:
[----:B------:R-:W-:Y:S02]  /*3e30*/  MOV R2, 0x3e50 ;  /* 0x00003e5000027802 */ /* 0x000fe40000000f00 */
[----:B------:R-:W-:Y:S05]  /*3e40*/  CALL.REL.NOINC `($__internal_0_$__cuda_sm10x_tcgen05_guardrail_trap_col_being_dealloced_not_returned_by_alloc) ;  /* 0x0000000000cc7944 */ /* 0x000fea0003c00000 */
[----:B------:R-:W-:Y:S05]  /*3e50*/  BRA `(.L_x_44) ;  /* 0x0000000000087947 */ /* 0x000fea0003800000 */
.L_x_42:
[----:B------:R-:W-:Y:S02]  /*3e60*/  MOV R2, 0x3e80 ;  /* 0x00003e8000027802 */ /* 0x000fe40000000f00 */
[----:B------:R-:W-:Y:S05]  /*3e70*/  CALL.REL.NOINC `($__internal_2_$__cuda_sm10x_tcgen05_guardrail_trap_unallocated_columns_being_dealloced) ;  /* 0x0000000000d87944 */ /* 0x000fea0003c00000 */
.L_x_44:
[----:B------:R-:W-:Y:S01]  /*3e80*/  NOP ;  /* 0x0000000000007918 */ /* 0x000fe20000000000 */
.L_x_41:
[----:B------:R-:W-:-:S04]  /*3e90*/  DEPBAR.LE SB0, 0x0 ;  /* 0x000080000000791a */ /* 0x000fc80000000000 */
[----:B---3--:R-:W-:Y:S05]  /*3ea0*/  EXIT ;  /* 0x000000000000794d */ /* 0x008fea0003800000 */
.L_x_18:
[----:B------:R-:W-:Y:S02]  /*3eb0*/  MOV R4, UR24 ;  /* 0x0000001800047c02 */ /* 0x000fe40008000f00 */
[----:B------:R-:W-:Y:S02]  /*3ec0*/  MOV R5, UR24 ;  /* 0x0000001800057c02 */ /* 0x000fe40008000f00 */
[----:B------:R-:W-:-:S07]  /*3ed0*/  MOV R0, UR9 ;  /* 0x0000000900007c02 */ /* 0x000fce0008000f00 */
.L_x_45:
[----:B-1----:R1:W2:Y:S02]  /*3ee0*/  SYNCS.PHASECHK.TRANS64.TRYWAIT P0, [R0+URZ+0x18], R5 ;  /* 0x00001805000075a7 */ /* 0x0022a400080011ff */
[----:B--2---:R-:W-:Y:S05]  /*3ef0*/  @!P0 NANOSLEEP.SYNCS 0x989680 ;  /* 0x009896800000895d */ /* 0x004fea0003900000 */
[----:B------:R-:W2:Y:S02]  /*3f00*/  @!P0 SYNCS.PHASECHK.TRANS64 P0, [R0+URZ+0x18], R5 ;  /* 0x00001805000085a7 */ /* 0x000ea400080010ff */
[----:B--2---:R-:W-:Y:S05]  /*3f10*/  @!P0 BRA `(.L_x_45) ;  /* 0xfffffffc00f08947 */ /* 0x004fea000383ffff */
[----:B------:R-:W-:Y:S05]  /*3f20*/  BRA `(.L_x_17) ;  /* 0xffffffcc00107947 */ /* 0x000fea000383ffff */
.L_x_21:
[----:B------:R-:W-:Y:S02]  /*3f30*/  MOV R4, UR7 ;  /* 0x0000000700047c02 */ /* 0x000fe40008000f00 */
[----:B------:R-:W-:Y:S02]  /*3f40*/  MOV R5, UR7 ;  /* 0x0000000700057c02 */ /* 0x000fe40008000f00 */
[----:B------:R-:W-:-:S07]  /*3f50*/  MOV R0, UR5 ;  /* 0x0000000500007c02 */ /* 0x000fce0008000f00 */
.L_x_46:
[----:B-1----:R1:W5:Y:S02]  /*3f60*/  SYNCS.PHASECHK.TRANS64.TRYWAIT P0, [R0+URZ+0x18], R5 ;  /* 0x00001805000075a7 */ /* 0x00236400080011ff */
[----:B-----5:R-:W-:Y:S05]  /*3f70*/  @!P0 NANOSLEEP.SYNCS 0x989680 ;  /* 0x009896800000895d */ /* 0x020fea0003900000 */
[----:B------:R-:W5:Y:S02]  /*3f80*/  @!P0 SYNCS.PHASECHK.TRANS64 P0, [R0+URZ+0x18], R5 ;  /* 0x00001805000085a7 */ /* 0x000f6400080010ff */
[----:B-----5:R-:W-:Y:S05]  /*3f90*/  @!P0 BRA `(.L_x_46) ;  /* 0xfffffffc00f08947 */ /* 0x020fea000383ffff */
[----:B------:R-:W-:Y:S05]  /*3fa0*/  BRA `(.L_x_47) ;  /* 0xffffffcc00ec7947 */ /* 0x000fea000383ffff */
.L_x_24:
[----:B------:R-:W-:Y:S02]  /*3fb0*/  MOV R0, UR7 ;  /* 0x0000000700007c02 */ /* 0x000fe40008000f00 */
[-C--:B------:R-:W-:Y:S02]  /*3fc0*/  MOV R6, R2.reuse ;  /* 0x0000000200067202 */ /* 0x080fe40000000f00 */
[----:B------:R-:W-:-:S07]  /*3fd0*/  MOV R7, R2 ;  /* 0x0000000200077202 */ /* 0x000fce0000000f00 */
.L_x_48:
[----:B-1----:R1:W4:Y:S02]  /*3fe0*/  SYNCS.PHASECHK.TRANS64.TRYWAIT P0, [R0+URZ+0x40], R7 ;  /* 0x00004007000075a7 */ /* 0x00232400080011ff */
[----:B----4-:R-:W-:Y:S05]  /*3ff0*/  @!P0 NANOSLEEP.SYNCS 0x989680 ;  /* 0x009896800000895d */ /* 0x010fea0003900000 */
[----:B------:R-:W4:Y:S02]  /*4000*/  @!P0 SYNCS.PHASECHK.TRANS64 P0, [R0+URZ+0x40], R7 ;  /* 0x00004007000085a7 */ /* 0x000f2400080010ff */
[----:B----4-:R-:W-:Y:S05]  /*4010*/  @!P0 BRA `(.L_x_48) ;  /* 0xfffffffc00f08947 */ /* 0x010fea000383ffff */
[----:B------:R-:W-:Y:S05]  /*4020*/  BRA `(.L_x_49) ;  /* 0xffffffd000b87947 */ /* 0x000fea000383ffff */
.L_x_26:
[----:B------:R-:W-:Y:S02]  /*4030*/  MOV R6, UR13 ;  /* 0x0000000d00067c02 */ /* 0x000fe40008000f00 */
[----:B------:R-:W-:Y:S02]  /*4040*/  MOV R7, UR13 ;  /* 0x0000000d00077c02 */ /* 0x000fe40008000f00 */
[----:B------:R-:W-:Y:S07]  /*4050*/  MOV R0, UR5 ;  /* 0x0000000500007c02 */ /* 0x000fee0008000f00 */
.L_x_50:
[----:B-1----:R1:W4:Y:S02]  /*4060*/  SYNCS.PHASECHK.TRANS64.TRYWAIT P1, [R0+URZ], R7 ;  /* 0x00000007000075a7 */ /* 0x00232400080211ff */
[----:B----4-:R-:W-:Y:S05]  /*4070*/  @!P1 NANOSLEEP.SYNCS 0x989680 ;  /* 0x009896800000995d */ /* 0x010fea0003900000 */
[----:B------:R-:W4:Y:S02]  /*4080*/  @!P1 SYNCS.PHASECHK.TRANS64 P1, [R0+URZ], R7 ;  /* 0x00000007000095a7 */ /* 0x000f2400080210ff */
[----:B----4-:R-:W-:Y:S05]  /*4090*/  @!P1 BRA `(.L_x_50) ;  /* 0xfffffffc00f09947 */ /* 0x010fea000383ffff */
[----:B------:R-:W-:Y:S05]  /*40a0*/  BRA `(.L_x_25) ;  /* 0xffffffd000fc7947 */ /* 0x000fea000383ffff */
.L_x_29:
[----:B------:R-:W-:-:S07]  /*40b0*/  MOV R5, R4 ;  /* 0x0000000400057202 */ /* 0x000fce0000000f00 */
.L_x_51:
[----:B-1----:R1:W4:Y:S02]  /*40c0*/  SYNCS.PHASECHK.TRANS64.TRYWAIT P0, [R0+URZ+0x40], R5 ;  /* 0x00004005000075a7 */ /* 0x00232400080011ff */
[----:B----4-:R-:W-:Y:S05]  /*40d0*/  @!P0 NANOSLEEP.SYNCS 0x989680 ;  /* 0x009896800000895d */ /* 0x010fea0003900000 */
[----:B------:R-:W4:Y:S02]  /*40e0*/  @!P0 SYNCS.PHASECHK.TRANS64 P0, [R0+URZ+0x40], R5 ;  /* 0x00004005000085a7 */ /* 0x000f2400080010ff */
[----:B----4-:R-:W-:Y:S05]  /*40f0*/  @!P0 BRA `(.L_x_51) ;  /* 0xfffffffc00f08947 */ /* 0x010fea000383ffff */
[----:B------:R-:W-:Y:S05]  /*4100*/  BRA `(.L_x_22) ;  /* 0xffffffd400a87947 */ /* 0x000fea000383ffff */
.L_x_36:
[----:B------:R-:W-:Y:S02]  /*4110*/  MOV R4, UR22 ;  /* 0x0000001600047c02 */ /* 0x000fe40008000f00 */
[----:B------:R-:W-:-:S07]  /*4120*/  MOV R7, R6 ;  /* 0x0000000600077202 */ /* 0x000fce0000000f00 */
.L_x_52:
[----:B-1----:R1:W2:Y:S02]  /*4130*/  SYNCS.PHASECHK.TRANS64.TRYWAIT P0, [R4+URZ+0x30], R7 ;  /* 0x00003007040075a7 */ /* 0x0022a400080011ff */
[----:B--2---:R-:W-:Y:S05]  /*4140*/  @!P0 NANOSLEEP.SYNCS 0x989680 ;  /* 0x009896800000895d */ /* 0x004fea0003900000 */
[----:B------:R-:W2:Y:S02]  /*4150*/  @!P0 SYNCS.PHASECHK.TRANS64 P0, [R4+URZ+0x30], R7 ;  /* 0x00003007040085a7 */ /* 0x000ea400080010ff */
[----:B--2---:R-:W-:Y:S05]  /*4160*/  @!P0 BRA `(.L_x_52) ;  /* 0xfffffffc00f08947 */ /* 0x004fea000383ffff */
[----:B------:R-:W-:Y:S05]  /*4170*/  BRA `(.L_x_53) ;  /* 0xffffffdc00ec7947 */ /* 0x000fea000383ffff */
        .weak           $__internal_0_$__cuda_sm10x_tcgen05_guardrail_trap_col_being_dealloced_not_returned_by_alloc
        .type           $__internal_0_$__cuda_sm10x_tcgen05_guardrail_trap_col_being_dealloced_not_returned_by_alloc,@function
        .size           $__internal_0_$__cuda_sm10x_tcgen05_guardrail_trap_col_being_dealloced_not_returned_by_alloc,($__internal_1_$__cuda_sm10x_tcgen05_guardrail_trap_phase_invalid_during_alloc - $__internal_0_$__cuda_sm10x_tcgen05_guardrail_trap_col_being_dealloced_not_returned_by_alloc)
$__internal_0_$__cuda_sm10x_tcgen05_guardrail_trap_col_being_dealloced_not_returned_by_alloc:
[----:B------:R-:W-:Y:S05]  /*4180*/  BPT.TRAP 0x1 ;  /* 0x000000040000795c */ /* 0x000fea0000300000 */
[----:B------:R-:W-:-:S04]  /*4190*/  HFMA2 R3, -RZ, RZ, 0, 0 ;  /* 0x00000000ff037431 */ /* 0x000fc800000001ff */
[----:B------:R-:W-:Y:S05]  /*41a0*/  RET.REL.NODEC R2 `(kernel_cutlass_kernel_cudnngemm_swigludense_gemm_persistent_swigluPersistentDenseGemmKernel_object_at__TiledMMA_ThrLayoutVMNK11110000_PermutationMNK____MMAAtom_ThrID10_ShapeMNK12825616_TV_0) ;  /* 0xffffffbc02947950 */ /* 0x000fea0003c3ffff */
        .weak           $__internal_1_$__cuda_sm10x_tcgen05_guardrail_trap_phase_invalid_during_alloc
        .type           $__internal_1_$__cuda_sm10x_tcgen05_guardrail_trap_phase_invalid_during_alloc,@function
        .size           $__internal_1_$__cuda_sm10x_tcgen05_guardrail_trap_phase_invalid_during_alloc,($__internal_2_$__cuda_sm10x_tcgen05_guardrail_trap_unallocated_columns_being_dealloced - $__internal_1_$__cuda_sm10x_tcgen05_guardrail_trap_phase_invalid_during_alloc)
$__internal_1_$__cuda_sm10x_tcgen05_guardrail_trap_phase_invalid_during_alloc:
[----:B------:R-:W-:Y:S05]  /*41b0*/  BPT.TRAP 0x1 ;  /* 0x000000040000795c */ /* 0x000fea0000300000 */
[----:B------:R-:W-:-:S04]  /*41c0*/  MOV R5, 0x0 ;  /* 0x0000000000057802 */ /* 0x000fc80000000f00 */
[----:B------:R-:W-:Y:S05]  /*41d0*/  RET.REL.NODEC R4 `(kernel_cutlass_kernel_cudnngemm_swigludense_gemm_persistent_swigluPersistentDenseGemmKernel_object_at__TiledMMA_ThrLayoutVMNK11110000_PermutationMNK____MMAAtom_ThrID10_ShapeMNK12825616_TV_0) ;  /* 0xffffffbc04887950 */ /* 0x000fea0003c3ffff */
        .weak           $__internal_2_$__cuda_sm10x_tcgen05_guardrail_trap_unallocated_columns_being_dealloced
        .type           $__internal_2_$__cuda_sm10x_tcgen05_guardrail_trap_unallocated_columns_being_dealloced,@function
        .size           $__internal_2_$__cuda_sm10x_tcgen05_guardrail_trap_unallocated_columns_being_dealloced,(.L_x_57 - $__internal_2_$__cuda_sm10x_tcgen05_guardrail_trap_unallocated_columns_being_dealloced)
$__internal_2_$__cuda_sm10x_tcgen05_guardrail_trap_unallocated_columns_being_dealloced:
[----:B------:R-:W-:Y:S05]  /*41e0*/  BPT.TRAP 0x1 ;  /* 0x000000040000795c */ /* 0x000fea0000300000 */
[----:B------:R-:W-:-:S04]  /*41f0*/  HFMA2 R3, -RZ, RZ, 0, 0 ;  /* 0x00000000ff037431 */ /* 0x000fc800000001ff */
[----:B------:R-:W-:Y:S05]  /*4200*/  RET.REL.NODEC R2 `(kernel_cutlass_kernel_cudnngemm_swigludense_gemm_persistent_swigluPersistentDenseGemmKernel_object_at__TiledMMA_ThrLayoutVMNK11110000_PermutationMNK____MMAAtom_ThrID10_ShapeMNK12825616_TV_0) ;  /* 0xffffffbc027c7950 */ /* 0x000fea0003c3ffff */
.L_x_54:
[----:B------:R-:W-:-:S00]  /*4210*/  BRA `(.L_x_54) ;  /* 0xfffffffc00fc7947 */ /* 0x000fc0000383ffff */
[----:B------:R-:W-:-:S00]  /*4220*/  NOP ;  /* 0x0000000000007918 */ /* 0x000fc00000000000 */
        /* <DEDUP_REMOVED lines=13> */
.L_x_57:


//--------------------- .nv.shared.kernel_cutlass_kernel_cudnngemm_swigludense_gemm_persistent_swigluPersistentDenseGemmKernel_object_at__TiledMMA_ThrLayoutVMNK11110000_PermutationMNK____MMAAtom_ThrID10_ShapeMNK12825616_TV_0 --------------------------
	.section	.nv.shared.kernel_cutlass_kernel_cudnngemm_swigludense_gemm_persistent_swigluPersistentDenseGemmKernel_object_at__TiledMMA_ThrLayoutVMNK11110000_PermutationMNK____MMAAtom_ThrID10_ShapeMNK12825616_TV_0,"aw",@nobits
	.sectionflags	@""
	.align	1024
	.zero		1024


//--------------------- .nv.shared.reserved.0     --------------------------
	.section	.nv.shared.reserved.0,"aw",@nobits
	.align	8
	.weak		__nv_reservedSMEM_offset_0_alias
	.size		__nv_reservedSMEM_offset_0_alias, 0, 64
	.other		__nv_reservedSMEM_offset_0_alias,@"STO_CUDA_RESERVED_SHARED STV_DEFAULT"
__nv_reservedSMEM_offset_0_alias:
	.zero		0
.nv.shared.reserved.0:
	.zero		64
	.weak		__nv_reservedSMEM_allocation_phase
	.type		__nv_reservedSMEM_allocation_phase,@object
	.size		__nv_reservedSMEM_allocation_phase,(.L_0 - __nv_reservedSMEM_allocation_phase)
__nv_reservedSMEM_allocation_phase:
	.zero		1
.L_0:
	.zero		7
	.weak		__nv_reservedSMEM_devtool_atexit_pc
	.type		__nv_reservedSMEM_devtool_atexit_pc,@object
	.size		__nv_reservedSMEM_devtool_atexit_pc,(__nv_reservedSMEM_allocation_mask - __nv_reservedSMEM_devtool_atexit_pc)
__nv_reservedSMEM_devtool_atexit_pc:
	.zero		8
	.weak		__nv_reservedSMEM_allocation_mask
	.type		__nv_reservedSMEM_allocation_mask,@object
	.size		__nv_reservedSMEM_allocation_mask,(.L_2 - __nv_reservedSMEM_allocation_mask)
__nv_reservedSMEM_allocation_mask:
	.zero		4
.L_2:


//--------------------- .nv.constant0.kernel_cutlass_kernel_cudnngemm_swigludense_gemm_persistent_swigluPersistentDenseGemmKernel_object_at__TiledMMA_ThrLayoutVMNK11110000_PermutationMNK____MMAAtom_ThrID10_ShapeMNK12825616_TV_0 --------------------------
	.section	.nv.constant0.kernel_cutlass_kernel_cudnngemm_swigludense_gemm_persistent_swigluPersistentDenseGemmKernel_object_at__TiledMMA_ThrLayoutVMNK11110000_PermutationMNK____MMAAtom_ThrID10_ShapeMNK12825616_TV_0,"a",@progbits
	.sectionflags	@""
	.align	4
.nv.constant0.kernel_cutlass_kernel_cudnngemm_swigludense_gemm_persistent_swigluPersistentDenseGemmKernel_object_at__TiledMMA_ThrLayoutVMNK11110000_PermutationMNK____MMAAtom_ThrID10_ShapeMNK12825616_TV_0:
	.zero		1512


//--------------------- SYMBOLS --------------------------

	.type		.nv.reservedSmem.offset0,@object
	.size		.nv.reservedSmem.offset0,0x4
	.type		.nv.reservedSmem.cap,@object
	.size		.nv.reservedSmem.cap,0x4
